//
// Generated by NVIDIA NVVM Compiler
//
// Compiler Build ID: CL-36424714
// Cuda compilation tools, release 13.0, V13.0.88
// Based on NVVM 20.0.0
//

.version 9.0
.target sm_100
.address_size 64

	// .globl	_Z15nhwc2nchwKernelPKhPfiiii

.visible .entry _Z15nhwc2nchwKernelPKhPfiiii(
	.param .u64 .ptr .align 1 _Z15nhwc2nchwKernelPKhPfiiii_param_0,
	.param .u64 .ptr .align 1 _Z15nhwc2nchwKernelPKhPfiiii_param_1,
	.param .u32 _Z15nhwc2nchwKernelPKhPfiiii_param_2,
	.param .u32 _Z15nhwc2nchwKernelPKhPfiiii_param_3,
	.param .u32 _Z15nhwc2nchwKernelPKhPfiiii_param_4,
	.param .u32 _Z15nhwc2nchwKernelPKhPfiiii_param_5
)
{
	.reg .b16 	%rs<3>;
	.reg .b32 	%r<17>;
	.reg .b32 	%f<3>;
	.reg .b64 	%rd<9>;

	ld.param.u64 	%rd1, [_Z15nhwc2nchwKernelPKhPfiiii_param_0];
	ld.param.u64 	%rd2, [_Z15nhwc2nchwKernelPKhPfiiii_param_1];
	ld.param.u32 	%r1, [_Z15nhwc2nchwKernelPKhPfiiii_param_2];
	ld.param.u32 	%r2, [_Z15nhwc2nchwKernelPKhPfiiii_param_3];
	ld.param.u32 	%r3, [_Z15nhwc2nchwKernelPKhPfiiii_param_4];
	ld.param.u32 	%r4, [_Z15nhwc2nchwKernelPKhPfiiii_param_5];
	cvta.to.global.u64 	%rd3, %rd2;
	cvta.to.global.u64 	%rd4, %rd1;
	mov.u32 	%r5, %tid.x;
	mov.u32 	%r6, %ctaid.x;
	mov.u32 	%r7, %ntid.x;
	mad.lo.s32 	%r8, %r6, %r7, %r5;
	div.s32 	%r9, %r8, %r2;
	mul.lo.s32 	%r10, %r9, %r2;
	sub.s32 	%r11, %r8, %r10;
	div.s32 	%r12, %r8, %r3;
	mul.lo.s32 	%r13, %r12, %r3;
	sub.s32 	%r14, %r8, %r13;
	mad.lo.s32 	%r15, %r12, %r4, %r14;
	cvt.s64.s32 	%rd5, %r15;
	add.s64 	%rd6, %rd4, %rd5;
	ld.global.nc.u8 	%rs1, [%rd6];
	cvt.u16.u8 	%rs2, %rs1;
	cvt.rn.f32.u16 	%f1, %rs2;
	div.rn.f32 	%f2, %f1, 0f437F0000;
	mad.lo.s32 	%r16, %r11, %r1, %r9;
	mul.wide.s32 	%rd7, %r16, 4;
	add.s64 	%rd8, %rd3, %rd7;
	st.global.f32 	[%rd8], %f2;
	ret;

}
	// .globl	_Z22normalizeChannelKernelIfEvPT_mS0_S0_
.visible .entry _Z22normalizeChannelKernelIfEvPT_mS0_S0_(
	.param .u64 .ptr .align 1 _Z22normalizeChannelKernelIfEvPT_mS0_S0__param_0,
	.param .u64 _Z22normalizeChannelKernelIfEvPT_mS0_S0__param_1,
	.param .f32 _Z22normalizeChannelKernelIfEvPT_mS0_S0__param_2,
	.param .f32 _Z22normalizeChannelKernelIfEvPT_mS0_S0__param_3
)
{
	.reg .pred 	%p<2>;
	.reg .b32 	%r<5>;
	.reg .b32 	%f<6>;
	.reg .b64 	%rd<7>;

	ld.param.u64 	%rd2, [_Z22normalizeChannelKernelIfEvPT_mS0_S0__param_0];
	ld.param.u64 	%rd3, [_Z22normalizeChannelKernelIfEvPT_mS0_S0__param_1];
	ld.param.f32 	%f1, [_Z22normalizeChannelKernelIfEvPT_mS0_S0__param_2];
	ld.param.f32 	%f2, [_Z22normalizeChannelKernelIfEvPT_mS0_S0__param_3];
	mov.u32 	%r1, %tid.x;
	mov.u32 	%r2, %ctaid.x;
	mov.u32 	%r3, %ntid.x;
	mad.lo.s32 	%r4, %r2, %r3, %r1;
	cvt.s64.s32 	%rd1, %r4;
	setp.le.u64 	%p1, %rd3, %rd1;
	@%p1 bra 	$L__BB1_2;
	cvta.to.global.u64 	%rd4, %rd2;
	shl.b64 	%rd5, %rd1, 2;
	add.s64 	%rd6, %rd4, %rd5;
	ld.global.f32 	%f3, [%rd6];
	sub.f32 	%f4, %f3, %f1;
	div.rn.f32 	%f5, %f4, %f2;
	st.global.f32 	[%rd6], %f5;
$L__BB1_2:
	ret;

}
	// .globl	_Z17argmax_chw_KernelIfhEvPKT_PT0_mm
.visible .entry _Z17argmax_chw_KernelIfhEvPKT_PT0_mm(
	.param .u64 .ptr .align 1 _Z17argmax_chw_KernelIfhEvPKT_PT0_mm_param_0,
	.param .u64 .ptr .align 1 _Z17argmax_chw_KernelIfhEvPKT_PT0_mm_param_1,
	.param .u64 _Z17argmax_chw_KernelIfhEvPKT_PT0_mm_param_2,
	.param .u64 _Z17argmax_chw_KernelIfhEvPKT_PT0_mm_param_3
)
{
	.reg .pred 	%p<25>;
	.reg .b16 	%rs<52>;
	.reg .b32 	%r<5>;
	.reg .b32 	%f<40>;
	.reg .b64 	%rd<59>;

	ld.param.u64 	%rd22, [_Z17argmax_chw_KernelIfhEvPKT_PT0_mm_param_0];
	ld.param.u64 	%rd20, [_Z17argmax_chw_KernelIfhEvPKT_PT0_mm_param_2];
	ld.param.u64 	%rd21, [_Z17argmax_chw_KernelIfhEvPKT_PT0_mm_param_3];
	cvta.to.global.u64 	%rd1, %rd22;
	mov.u32 	%r2, %tid.x;
	mov.u32 	%r3, %ctaid.x;
	mov.u32 	%r4, %ntid.x;
	mad.lo.s32 	%r1, %r3, %r4, %r2;
	cvt.u16.u64 	%rs14, %rd21;
	add.s16 	%rs51, %rs14, 1;
	setp.eq.s64 	%p1, %rd21, 0;
	@%p1 bra 	$L__BB2_12;
	cvt.s64.s32 	%rd2, %r1;
	and.b64  	%rd3, %rd21, 7;
	setp.lt.u64 	%p2, %rd21, 8;
	mov.f32 	%f37, 0f00000000;
	mov.b64 	%rd57, 0;
	@%p2 bra 	$L__BB2_4;
	and.b64  	%rd57, %rd21, -8;
	neg.s64 	%rd5, %rd57;
	shl.b64 	%rd25, %rd2, 2;
	add.s64 	%rd54, %rd1, %rd25;
	shl.b64 	%rd7, %rd20, 5;
	shl.b64 	%rd8, %rd20, 2;
	mov.f32 	%f37, 0f00000000;
	mov.b64 	%rd55, 0;
$L__BB2_3:
	.pragma "nounroll";
	ld.global.nc.f32 	%f10, [%rd54];
	setp.gt.f32 	%p3, %f10, %f37;
	cvt.u16.u64 	%rs16, %rd55;
	selp.f32 	%f11, %f10, %f37, %p3;
	selp.b16 	%rs17, %rs16, %rs51, %p3;
	add.s64 	%rd26, %rd54, %rd8;
	ld.global.nc.f32 	%f12, [%rd26];
	setp.gt.f32 	%p4, %f12, %f11;
	add.s16 	%rs18, %rs16, 1;
	selp.f32 	%f13, %f12, %f11, %p4;
	selp.b16 	%rs19, %rs18, %rs17, %p4;
	add.s64 	%rd27, %rd26, %rd8;
	ld.global.nc.f32 	%f14, [%rd27];
	setp.gt.f32 	%p5, %f14, %f13;
	add.s16 	%rs20, %rs16, 2;
	selp.f32 	%f15, %f14, %f13, %p5;
	selp.b16 	%rs21, %rs20, %rs19, %p5;
	add.s64 	%rd28, %rd27, %rd8;
	ld.global.nc.f32 	%f16, [%rd28];
	setp.gt.f32 	%p6, %f16, %f15;
	add.s16 	%rs22, %rs16, 3;
	selp.f32 	%f17, %f16, %f15, %p6;
	selp.b16 	%rs23, %rs22, %rs21, %p6;
	add.s64 	%rd29, %rd28, %rd8;
	ld.global.nc.f32 	%f18, [%rd29];
	setp.gt.f32 	%p7, %f18, %f17;
	add.s16 	%rs24, %rs16, 4;
	selp.f32 	%f19, %f18, %f17, %p7;
	selp.b16 	%rs25, %rs24, %rs23, %p7;
	add.s64 	%rd30, %rd29, %rd8;
	ld.global.nc.f32 	%f20, [%rd30];
	setp.gt.f32 	%p8, %f20, %f19;
	add.s16 	%rs26, %rs16, 5;
	selp.f32 	%f21, %f20, %f19, %p8;
	selp.b16 	%rs27, %rs26, %rs25, %p8;
	add.s64 	%rd31, %rd30, %rd8;
	ld.global.nc.f32 	%f22, [%rd31];
	setp.gt.f32 	%p9, %f22, %f21;
	add.s16 	%rs28, %rs16, 6;
	selp.f32 	%f23, %f22, %f21, %p9;
	selp.b16 	%rs29, %rs28, %rs27, %p9;
	add.s64 	%rd32, %rd31, %rd8;
	ld.global.nc.f32 	%f24, [%rd32];
	setp.gt.f32 	%p10, %f24, %f23;
	add.s16 	%rs30, %rs16, 7;
	selp.f32 	%f37, %f24, %f23, %p10;
	selp.b16 	%rs51, %rs30, %rs29, %p10;
	add.s64 	%rd55, %rd55, 8;
	add.s64 	%rd33, %rd5, %rd55;
	add.s64 	%rd54, %rd54, %rd7;
	setp.ne.s64 	%p11, %rd33, 0;
	@%p11 bra 	$L__BB2_3;
$L__BB2_4:
	setp.eq.s64 	%p12, %rd3, 0;
	@%p12 bra 	$L__BB2_12;
	and.b64  	%rd14, %rd21, 3;
	setp.lt.u64 	%p13, %rd3, 4;
	@%p13 bra 	$L__BB2_7;
	mad.lo.s64 	%rd34, %rd57, %rd20, %rd2;
	shl.b64 	%rd35, %rd34, 2;
	add.s64 	%rd36, %rd1, %rd35;
	ld.global.nc.f32 	%f25, [%rd36];
	setp.gt.f32 	%p14, %f25, %f37;
	cvt.u16.u64 	%rs32, %rd57;
	selp.f32 	%f26, %f25, %f37, %p14;
	selp.b16 	%rs33, %rs32, %rs51, %p14;
	shl.b64 	%rd37, %rd20, 2;
	add.s64 	%rd38, %rd36, %rd37;
	ld.global.nc.f32 	%f27, [%rd38];
	setp.gt.f32 	%p15, %f27, %f26;
	add.s16 	%rs34, %rs32, 1;
	selp.f32 	%f28, %f27, %f26, %p15;
	selp.b16 	%rs35, %rs34, %rs33, %p15;
	add.s64 	%rd39, %rd38, %rd37;
	ld.global.nc.f32 	%f29, [%rd39];
	setp.gt.f32 	%p16, %f29, %f28;
	add.s16 	%rs36, %rs32, 2;
	selp.f32 	%f30, %f29, %f28, %p16;
	selp.b16 	%rs37, %rs36, %rs35, %p16;
	add.s64 	%rd40, %rd39, %rd37;
	ld.global.nc.f32 	%f31, [%rd40];
	setp.gt.f32 	%p17, %f31, %f30;
	add.s16 	%rs38, %rs32, 3;
	selp.f32 	%f37, %f31, %f30, %p17;
	selp.b16 	%rs51, %rs38, %rs37, %p17;
	add.s64 	%rd57, %rd57, 4;
$L__BB2_7:
	setp.eq.s64 	%p18, %rd14, 0;
	@%p18 bra 	$L__BB2_12;
	setp.eq.s64 	%p19, %rd14, 1;
	@%p19 bra 	$L__BB2_10;
	mad.lo.s64 	%rd41, %rd57, %rd20, %rd2;
	shl.b64 	%rd42, %rd41, 2;
	add.s64 	%rd43, %rd1, %rd42;
	ld.global.nc.f32 	%f32, [%rd43];
	setp.gt.f32 	%p20, %f32, %f37;
	cvt.u16.u64 	%rs40, %rd57;
	selp.f32 	%f33, %f32, %f37, %p20;
	selp.b16 	%rs41, %rs40, %rs51, %p20;
	shl.b64 	%rd44, %rd20, 2;
	add.s64 	%rd45, %rd43, %rd44;
	ld.global.nc.f32 	%f34, [%rd45];
	setp.gt.f32 	%p21, %f34, %f33;
	add.s16 	%rs42, %rs40, 1;
	selp.f32 	%f37, %f34, %f33, %p21;
	selp.b16 	%rs51, %rs42, %rs41, %p21;
	add.s64 	%rd57, %rd57, 2;
$L__BB2_10:
	and.b64  	%rd46, %rd21, 1;
	setp.eq.b64 	%p22, %rd46, 1;
	not.pred 	%p23, %p22;
	@%p23 bra 	$L__BB2_12;
	mad.lo.s64 	%rd47, %rd57, %rd20, %rd2;
	shl.b64 	%rd48, %rd47, 2;
	add.s64 	%rd49, %rd1, %rd48;
	ld.global.nc.f32 	%f35, [%rd49];
	setp.gt.f32 	%p24, %f35, %f37;
	cvt.u16.u64 	%rs43, %rd57;
	selp.b16 	%rs51, %rs43, %rs51, %p24;
$L__BB2_12:
	ld.param.u64 	%rd53, [_Z17argmax_chw_KernelIfhEvPKT_PT0_mm_param_1];
	cvta.to.global.u64 	%rd50, %rd53;
	cvt.s64.s32 	%rd51, %r1;
	add.s64 	%rd52, %rd50, %rd51;
	st.global.u8 	[%rd52], %rs51;
	ret;

}


// ===== COMPILED SASS (sm_100) =====

	.target	sm_100

	.elftype	@"ET_EXEC"


//--------------------- .note.nv.tkinfo           --------------------------
	.section	.note.nv.tkinfo,"",@"SHT_NOTE"
	.sectionflags	@"SHF_NOTE_NV_TKINFO"
	.tkinfo
        /*0018*/ 	.word	0x00000002
        /*0030*/ 	.string	""
        /*0030*/ 	.string	"ptxas"
        /*0030*/ 	.string	"Cuda compilation tools, release 13.0, V13.0.88"
        /*0030*/ 	.string	"Build cuda_13.0.r13.0/compiler.36424714_0"
        /*0030*/ 	.string	"-arch sm_100 -m 64 "



//--------------------- .note.nv.cuinfo           --------------------------
	.section	.note.nv.cuinfo,"",@"SHT_NOTE"
	.sectionflags	@"SHF_NOTE_NV_CUINFO"
        /*0018*/ 	.short	0x0002
        /*001a*/ 	.short	0x0064
        /*001c*/ 	.short	0x0082
	.zero		2


//--------------------- .nv.info                  --------------------------
	.section	.nv.info,"",@"SHT_CUDA_INFO"
	.align	4


	//----- nvinfo : EIATTR_REGCOUNT
	.align		4
        /*0000*/ 	.byte	0x04, 0x2f
        /*0002*/ 	.short	(.L_1 - .L_0)
	.align		4
.L_0:
        /*0004*/ 	.word	index@(_Z15nhwc2nchwKernelPKhPfiiii)
        /*0008*/ 	.word	0x0000000e


	//----- nvinfo : EIATTR_FRAME_SIZE
	.align		4
.L_1:
        /*000c*/ 	.byte	0x04, 0x11
        /*000e*/ 	.short	(.L_3 - .L_2)
	.align		4
.L_2:
        /*0010*/ 	.word	index@($__internal_1_$__cuda_sm3x_div_rn_noftz_f32_slowpath)
        /*0014*/ 	.word	0x00000000


	//----- nvinfo : EIATTR_FRAME_SIZE
	.align		4
.L_3:
        /*0018*/ 	.byte	0x04, 0x11
        /*001a*/ 	.short	(.L_5 - .L_4)
	.align		4
.L_4:
        /*001c*/ 	.word	index@(_Z15nhwc2nchwKernelPKhPfiiii)
        /*0020*/ 	.word	0x00000000


	//----- nvinfo : EIATTR_REGCOUNT
	.align		4
.L_5:
        /*0024*/ 	.byte	0x04, 0x2f
        /*0026*/ 	.short	(.L_7 - .L_6)
	.align		4
.L_6:
        /*0028*/ 	.word	index@(_Z22normalizeChannelKernelIfEvPT_mS0_S0_)
        /*002c*/ 	.word	0x00000010


	//----- nvinfo : EIATTR_FRAME_SIZE
	.align		4
.L_7:
        /*0030*/ 	.byte	0x04, 0x11
        /*0032*/ 	.short	(.L_9 - .L_8)
	.align		4
.L_8:
        /*0034*/ 	.word	index@($__internal_0_$__cuda_sm3x_div_rn_noftz_f32_slowpath)
        /*0038*/ 	.word	0x00000000


	//----- nvinfo : EIATTR_FRAME_SIZE
	.align		4
.L_9:
        /*003c*/ 	.byte	0x04, 0x11
        /*003e*/ 	.short	(.L_11 - .L_10)
	.align		4
.L_10:
        /*0040*/ 	.word	index@(_Z22normalizeChannelKernelIfEvPT_mS0_S0_)
        /*0044*/ 	.word	0x00000000


	//----- nvinfo : EIATTR_REGCOUNT
	.align		4
.L_11:
        /*0048*/ 	.byte	0x04, 0x2f
        /*004a*/ 	.short	(.L_13 - .L_12)
	.align		4
.L_12:
        /*004c*/ 	.word	index@(_Z17argmax_chw_KernelIfhEvPKT_PT0_mm)
        /*0050*/ 	.word	0x00000020


	//----- nvinfo : EIATTR_FRAME_SIZE
	.align		4
.L_13:
        /*0054*/ 	.byte	0x04, 0x11
        /*0056*/ 	.short	(.L_15 - .L_14)
	.align		4
.L_14:
        /*0058*/ 	.word	index@(_Z17argmax_chw_KernelIfhEvPKT_PT0_mm)
        /*005c*/ 	.word	0x00000000


	//----- nvinfo : EIATTR_MIN_STACK_SIZE
	.align		4
.L_15:
        /*0060*/ 	.byte	0x04, 0x12
        /*0062*/ 	.short	(.L_17 - .L_16)
	.align		4
.L_16:
        /*0064*/ 	.word	index@(_Z17argmax_chw_KernelIfhEvPKT_PT0_mm)
        /*0068*/ 	.word	0x00000000


	//----- nvinfo : EIATTR_MIN_STACK_SIZE
	.align		4
.L_17:
        /*006c*/ 	.byte	0x04, 0x12
        /*006e*/ 	.short	(.L_19 - .L_18)
	.align		4
.L_18:
        /*0070*/ 	.word	index@(_Z22normalizeChannelKernelIfEvPT_mS0_S0_)
        /*0074*/ 	.word	0x00000000


	//----- nvinfo : EIATTR_MIN_STACK_SIZE
	.align		4
.L_19:
        /*0078*/ 	.byte	0x04, 0x12
        /*007a*/ 	.short	(.L_21 - .L_20)
	.align		4
.L_20:
        /*007c*/ 	.word	index@(_Z15nhwc2nchwKernelPKhPfiiii)
        /*0080*/ 	.word	0x00000000
.L_21:


//--------------------- .nv.compat                --------------------------
	.section	.nv.compat,"",@"SHT_CUDA_COMPAT_INFO"
	.align	4
        /*0000*/ 	.byte	0x02, 0x09, 0x00, 0x00, 0x02, 0x02, 0x01, 0x00, 0x02, 0x05, 0x05, 0x00, 0x03, 0x07, 0x01, 0x01
        /*0010*/ 	.byte	0x02, 0x03, 0x00, 0x00, 0x02, 0x06, 0x01, 0x00, 0x04, 0x0b, 0x08, 0x00, 0x01, 0x00, 0x00, 0x00
        /*0020*/ 	.byte	0x00, 0x00, 0x00, 0x00


//--------------------- .nv.info._Z17argmax_chw_KernelIfhEvPKT_PT0_mm --------------------------
	.section	.nv.info._Z17argmax_chw_KernelIfhEvPKT_PT0_mm,"",@"SHT_CUDA_INFO"
	.sectionflags	@""
	.align	4


	//----- nvinfo : EIATTR_CUDA_API_VERSION
	.align		4
        /*0000*/ 	.byte	0x04, 0x37
        /*0002*/ 	.short	(.L_23 - .L_22)
.L_22:
        /*0004*/ 	.word	0x00000082


	//----- nvinfo : EIATTR_KPARAM_INFO
	.align		4
.L_23:
        /*0008*/ 	.byte	0x04, 0x17
        /*000a*/ 	.short	(.L_25 - .L_24)
.L_24:
        /*000c*/ 	.word	0x00000000
        /*0010*/ 	.short	0x0003
        /*0012*/ 	.short	0x0018
        /*0014*/ 	.byte	0x00, 0xf0, 0x21, 0x00


	//----- nvinfo : EIATTR_KPARAM_INFO
	.align		4
.L_25:
        /*0018*/ 	.byte	0x04, 0x17
        /*001a*/ 	.short	(.L_27 - .L_26)
.L_26:
        /*001c*/ 	.word	0x00000000
        /*0020*/ 	.short	0x0002
        /*0022*/ 	.short	0x0010
        /*0024*/ 	.byte	0x00, 0xf0, 0x21, 0x00


	//----- nvinfo : EIATTR_KPARAM_INFO
	.align		4
.L_27:
        /*0028*/ 	.byte	0x04, 0x17
        /*002a*/ 	.short	(.L_29 - .L_28)
.L_28:
        /*002c*/ 	.word	0x00000000
        /*0030*/ 	.short	0x0001
        /*0032*/ 	.short	0x0008
        /*0034*/ 	.byte	0x00, 0xf5, 0x21, 0x00


	//----- nvinfo : EIATTR_KPARAM_INFO
	.align		4
.L_29:
        /*0038*/ 	.byte	0x04, 0x17
        /*003a*/ 	.short	(.L_31 - .L_30)
.L_30:
        /*003c*/ 	.word	0x00000000
        /*0040*/ 	.short	0x0000
        /*0042*/ 	.short	0x0000
        /*0044*/ 	.byte	0x00, 0xf5, 0x21, 0x00


	//----- nvinfo : EIATTR_SPARSE_MMA_MASK
	.align		4
.L_31:
        /*0048*/ 	.byte	0x03, 0x50
        /*004a*/ 	.short	0x0000


	//----- nvinfo : EIATTR_MAXREG_COUNT
	.align		4
        /*004c*/ 	.byte	0x03, 0x1b
        /*004e*/ 	.short	0x00ff


	//----- nvinfo : EIATTR_MERCURY_ISA_VERSION
	.align		4
        /*0050*/ 	.byte	0x03, 0x5f
        /*0052*/ 	.short	0x0101


	//----- nvinfo : EIATTR_VRC_CTA_INIT_COUNT
	.align		4
        /*0054*/ 	.byte	0x02, 0x4a
	.zero		1
	.zero		1


	//----- nvinfo : EIATTR_EXIT_INSTR_OFFSETS
	.align		4
        /*0058*/ 	.byte	0x04, 0x1c
        /*005a*/ 	.short	(.L_33 - .L_32)


	//   ....[0]....
.L_32:
        /*005c*/ 	.word	0x00000b20


	//----- nvinfo : EIATTR_CBANK_PARAM_SIZE
	.align		4
.L_33:
        /*0060*/ 	.byte	0x03, 0x19
        /*0062*/ 	.short	0x0020


	//----- nvinfo : EIATTR_PARAM_CBANK
	.align		4
        /*0064*/ 	.byte	0x04, 0x0a
        /*0066*/ 	.short	(.L_35 - .L_34)
	.align		4
.L_34:
        /*0068*/ 	.word	index@(.nv.constant0._Z17argmax_chw_KernelIfhEvPKT_PT0_mm)
        /*006c*/ 	.short	0x0380
        /*006e*/ 	.short	0x0020


	//----- nvinfo : EIATTR_SW_WAR
	.align		4
.L_35:
        /*0070*/ 	.byte	0x04, 0x36
        /*0072*/ 	.short	(.L_37 - .L_36)
.L_36:
        /*0074*/ 	.word	0x00000008
.L_37:


//--------------------- .nv.info._Z22normalizeChannelKernelIfEvPT_mS0_S0_ --------------------------
	.section	.nv.info._Z22normalizeChannelKernelIfEvPT_mS0_S0_,"",@"SHT_CUDA_INFO"
	.sectionflags	@""
	.align	4


	//----- nvinfo : EIATTR_CUDA_API_VERSION
	.align		4
        /*0000*/ 	.byte	0x04, 0x37
        /*0002*/ 	.short	(.L_39 - .L_38)
.L_38:
        /*0004*/ 	.word	0x00000082


	//----- nvinfo : EIATTR_KPARAM_INFO
	.align		4
.L_39:
        /*0008*/ 	.byte	0x04, 0x17
        /*000a*/ 	.short	(.L_41 - .L_40)
.L_40:
        /*000c*/ 	.word	0x00000000
        /*0010*/ 	.short	0x0003
        /*0012*/ 	.short	0x0014
        /*0014*/ 	.byte	0x00, 0xf0, 0x11, 0x00


	//----- nvinfo : EIATTR_KPARAM_INFO
	.align		4
.L_41:
        /*0018*/ 	.byte	0x04, 0x17
        /*001a*/ 	.short	(.L_43 - .L_42)
.L_42:
        /*001c*/ 	.word	0x00000000
        /*0020*/ 	.short	0x0002
        /*0022*/ 	.short	0x0010
        /*0024*/ 	.byte	0x00, 0xf0, 0x11, 0x00


	//----- nvinfo : EIATTR_KPARAM_INFO
	.align		4
.L_43:
        /*0028*/ 	.byte	0x04, 0x17
        /*002a*/ 	.short	(.L_45 - .L_44)
.L_44:
        /*002c*/ 	.word	0x00000000
        /*0030*/ 	.short	0x0001
        /*0032*/ 	.short	0x0008
        /*0034*/ 	.byte	0x00, 0xf0, 0x21, 0x00


	//----- nvinfo : EIATTR_KPARAM_INFO
	.align		4
.L_45:
        /*0038*/ 	.byte	0x04, 0x17
        /*003a*/ 	.short	(.L_47 - .L_46)
.L_46:
        /*003c*/ 	.word	0x00000000
        /*0040*/ 	.short	0x0000
        /*0042*/ 	.short	0x0000
        /*0044*/ 	.byte	0x00, 0xf5, 0x21, 0x00


	//----- nvinfo : EIATTR_SPARSE_MMA_MASK
	.align		4
.L_47:
        /*0048*/ 	.byte	0x03, 0x50
        /*004a*/ 	.short	0x0000


	//----- nvinfo : EIATTR_MAXREG_COUNT
	.align		4
        /*004c*/ 	.byte	0x03, 0x1b
        /*004e*/ 	.short	0x00ff


	//----- nvinfo : EIATTR_MERCURY_ISA_VERSION
	.align		4
        /*0050*/ 	.byte	0x03, 0x5f
        /*0052*/ 	.short	0x0101


	//----- nvinfo : EIATTR_VRC_CTA_INIT_COUNT
	.align		4
        /*0054*/ 	.byte	0x02, 0x4a
	.zero		1
	.zero		1


	//----- nvinfo : EIATTR_EXIT_INSTR_OFFSETS
	.align		4
        /*0058*/ 	.byte	0x04, 0x1c
        /*005a*/ 	.short	(.L_49 - .L_48)


	//   ....[0]....
.L_48:
        /*005c*/ 	.word	0x00000090


	//   ....[1]....
        /*0060*/ 	.word	0x000001f0


	//----- nvinfo : EIATTR_CRS_STACK_SIZE
	.align		4
.L_49:
        /*0064*/ 	.byte	0x04, 0x1e
        /*0066*/ 	.short	(.L_51 - .L_50)
.L_50:
        /*0068*/ 	.word	0x00000000


	//----- nvinfo : EIATTR_CBANK_PARAM_SIZE
	.align		4
.L_51:
        /*006c*/ 	.byte	0x03, 0x19
        /*006e*/ 	.short	0x0018


	//----- nvinfo : EIATTR_PARAM_CBANK
	.align		4
        /*0070*/ 	.byte	0x04, 0x0a
        /*0072*/ 	.short	(.L_53 - .L_52)
	.align		4
.L_52:
        /*0074*/ 	.word	index@(.nv.constant0._Z22normalizeChannelKernelIfEvPT_mS0_S0_)
        /*0078*/ 	.short	0x0380
        /*007a*/ 	.short	0x0018


	//----- nvinfo : EIATTR_SW_WAR
	.align		4
.L_53:
        /*007c*/ 	.byte	0x04, 0x36
        /*007e*/ 	.short	(.L_55 - .L_54)
.L_54:
        /*0080*/ 	.word	0x00000008
.L_55:


//--------------------- .nv.info._Z15nhwc2nchwKernelPKhPfiiii --------------------------
	.section	.nv.info._Z15nhwc2nchwKernelPKhPfiiii,"",@"SHT_CUDA_INFO"
	.sectionflags	@""
	.align	4


	//----- nvinfo : EIATTR_CUDA_API_VERSION
	.align		4
        /*0000*/ 	.byte	0x04, 0x37
        /*0002*/ 	.short	(.L_57 - .L_56)
.L_56:
        /*0004*/ 	.word	0x00000082


	//----- nvinfo : EIATTR_KPARAM_INFO
	.align		4
.L_57:
        /*0008*/ 	.byte	0x04, 0x17
        /*000a*/ 	.short	(.L_59 - .L_58)
.L_58:
        /*000c*/ 	.word	0x00000000
        /*0010*/ 	.short	0x0005
        /*0012*/ 	.short	0x001c
        /*0014*/ 	.byte	0x00, 0xf0, 0x11, 0x00


	//----- nvinfo : EIATTR_KPARAM_INFO
	.align		4
.L_59:
        /*0018*/ 	.byte	0x04, 0x17
        /*001a*/ 	.short	(.L_61 - .L_60)
.L_60:
        /*001c*/ 	.word	0x00000000
        /*0020*/ 	.short	0x0004
        /*0022*/ 	.short	0x0018
        /*0024*/ 	.byte	0x00, 0xf0, 0x11, 0x00


	//----- nvinfo : EIATTR_KPARAM_INFO
	.align		4
.L_61:
        /*0028*/ 	.byte	0x04, 0x17
        /*002a*/ 	.short	(.L_63 - .L_62)
.L_62:
        /*002c*/ 	.word	0x00000000
        /*0030*/ 	.short	0x0003
        /*0032*/ 	.short	0x0014
        /*0034*/ 	.byte	0x00, 0xf0, 0x11, 0x00


	//----- nvinfo : EIATTR_KPARAM_INFO
	.align		4
.L_63:
        /*0038*/ 	.byte	0x04, 0x17
        /*003a*/ 	.short	(.L_65 - .L_64)
.L_64:
        /*003c*/ 	.word	0x00000000
        /*0040*/ 	.short	0x0002
        /*0042*/ 	.short	0x0010
        /*0044*/ 	.byte	0x00, 0xf0, 0x11, 0x00


	//----- nvinfo : EIATTR_KPARAM_INFO
	.align		4
.L_65:
        /*0048*/ 	.byte	0x04, 0x17
        /*004a*/ 	.short	(.L_67 - .L_66)
.L_66:
        /*004c*/ 	.word	0x00000000
        /*0050*/ 	.short	0x0001
        /*0052*/ 	.short	0x0008
        /*0054*/ 	.byte	0x00, 0xf5, 0x21, 0x00


	//----- nvinfo : EIATTR_KPARAM_INFO
	.align		4
.L_67:
        /*0058*/ 	.byte	0x04, 0x17
        /*005a*/ 	.short	(.L_69 - .L_68)
.L_68:
        /*005c*/ 	.word	0x00000000
        /*0060*/ 	.short	0x0000
        /*0062*/ 	.short	0x0000
        /*0064*/ 	.byte	0x00, 0xf5, 0x21, 0x00


	//----- nvinfo : EIATTR_SPARSE_MMA_MASK
	.align		4
.L_69:
        /*0068*/ 	.byte	0x03, 0x50
        /*006a*/ 	.short	0x0000


	//----- nvinfo : EIATTR_MAXREG_COUNT
	.align		4
        /*006c*/ 	.byte	0x03, 0x1b
        /*006e*/ 	.short	0x00ff


	//----- nvinfo : EIATTR_MERCURY_ISA_VERSION
	.align		4
        /*0070*/ 	.byte	0x03, 0x5f
        /*0072*/ 	.short	0x0101


	//----- nvinfo : EIATTR_VRC_CTA_INIT_COUNT
	.align		4
        /*0074*/ 	.byte	0x02, 0x4a
	.zero		1
	.zero		1


	//----- nvinfo : EIATTR_EXIT_INSTR_OFFSETS
	.align		4
        /*0078*/ 	.byte	0x04, 0x1c
        /*007a*/ 	.short	(.L_71 - .L_70)


	//   ....[0]....
.L_70:
        /*007c*/ 	.word	0x00000520


	//----- nvinfo : EIATTR_CRS_STACK_SIZE
	.align		4
.L_71:
        /*0080*/ 	.byte	0x04, 0x1e
        /*0082*/ 	.short	(.L_73 - .L_72)
.L_72:
        /*0084*/ 	.word	0x00000000


	//----- nvinfo : EIATTR_CBANK_PARAM_SIZE
	.align		4
.L_73:
        /*0088*/ 	.byte	0x03, 0x19
        /*008a*/ 	.short	0x0020


	//----- nvinfo : EIATTR_PARAM_CBANK
	.align		4
        /*008c*/ 	.byte	0x04, 0x0a
        /*008e*/ 	.short	(.L_75 - .L_74)
	.align		4
.L_74:
        /*0090*/ 	.word	index@(.nv.constant0._Z15nhwc2nchwKernelPKhPfiiii)
        /*0094*/ 	.short	0x0380
        /*0096*/ 	.short	0x0020


	//----- nvinfo : EIATTR_SW_WAR
	.align		4
.L_75:
        /*0098*/ 	.byte	0x04, 0x36
        /*009a*/ 	.short	(.L_77 - .L_76)
.L_76:
        /*009c*/ 	.word	0x00000008
.L_77:


//--------------------- .nv.callgraph             --------------------------
	.section	.nv.callgraph,"",@"SHT_CUDA_CALLGRAPH"
	.align	4
	.sectionentsize	8
	.align		4
        /*0000*/ 	.word	0x00000000
	.align		4
        /*0004*/ 	.word	0xffffffff
	.align		4
        /*0008*/ 	.word	0x00000000
	.align		4
        /*000c*/ 	.word	0xfffffffe
	.align		4
        /*0010*/ 	.word	0x00000000
	.align		4
        /*0014*/ 	.word	0xfffffffd
	.align		4
        /*0018*/ 	.word	0x00000000
	.align		4
        /*001c*/ 	.word	0xfffffffc


//--------------------- .text._Z17argmax_chw_KernelIfhEvPKT_PT0_mm --------------------------
	.section	.text._Z17argmax_chw_KernelIfhEvPKT_PT0_mm,"ax",@progbits
	.align	128
        .global         _Z17argmax_chw_KernelIfhEvPKT_PT0_mm
        .type           _Z17argmax_chw_KernelIfhEvPKT_PT0_mm,@function
        .size           _Z17argmax_chw_KernelIfhEvPKT_PT0_mm,(.L_x_37 - _Z17argmax_chw_KernelIfhEvPKT_PT0_mm)
        .other          _Z17argmax_chw_KernelIfhEvPKT_PT0_mm,@"STO_CUDA_ENTRY STV_DEFAULT"
_Z17argmax_chw_KernelIfhEvPKT_PT0_mm:
.text._Z17argmax_chw_KernelIfhEvPKT_PT0_mm:
[----:B------:R-:W-:Y:S01]  /*0000*/  LDC R1, c[0x0][0x37c] ;  /* 0x0000df00ff017b82 */ /* 0x000fe20000000800 */
[----:B------:R-:W0:Y:S01]  /*0010*/  LDCU.64 UR4, c[0x0][0x398] ;  /* 0x00007300ff0477ac */ /* 0x000e220008000a00 */
[----:B------:R-:W1:Y:S06]  /*0020*/  S2R R10, SR_TID.X ;  /* 0x00000000000a7919 */ /* 0x000e6c0000002100 */
[----:B------:R-:W1:Y:S01]  /*0030*/  S2UR UR7, SR_CTAID.X ;  /* 0x00000000000779c3 */ /* 0x000e620000002500 */
[----:B------:R-:W2:Y:S07]  /*0040*/  LDCU.64 UR8, c[0x0][0x358] ;  /* 0x00006b00ff0877ac */ /* 0x000eae0008000a00 */
[----:B------:R-:W1:Y:S01]  /*0050*/  LDC R11, c[0x0][0x360] ;  /* 0x0000d800ff0b7b82 */ /* 0x000e620000000800 */
[----:B0-----:R-:W-:-:S02]  /*0060*/  UISETP.NE.U32.AND UP0, UPT, UR4, URZ, UPT ;  /* 0x000000ff0400728c */ /* 0x001fc4000bf05070 */
[----:B------:R-:W-:Y:S02]  /*0070*/  UIADD3 UR6, UPT, UPT, UR4, 0x1, URZ ;  /* 0x0000000104067890 */ /* 0x000fe4000fffe0ff */
[----:B------:R-:W-:-:S04]  /*0080*/  UISETP.NE.AND.EX UP0, UPT, UR5, URZ, UPT, UP0 ;  /* 0x000000ff0500728c */ /* 0x000fc8000bf05300 */
[----:B------:R-:W-:Y:S02]  /*0090*/  IMAD.U32 R2, RZ, RZ, UR6 ;  /* 0x00000006ff027e24 */ /* 0x000fe4000f8e00ff */
[----:B-1----:R-:W-:-:S03]  /*00a0*/  IMAD R10, R11, UR7, R10 ;  /* 0x000000070b0a7c24 */ /* 0x002fc6000f8e020a */
[----:B--2---:R-:W-:Y:S05]  /*00b0*/  BRA.U !UP0, `(.L_x_0) ;  /* 0x0000000908887547 */ /* 0x004fea000b800000 */
[----:B------:R-:W0:Y:S01]  /*00c0*/  LDC.64 R12, c[0x0][0x390] ;  /* 0x0000e400ff0c7b82 */ /* 0x000e220000000a00 */
[----:B------:R-:W-:Y:S01]  /*00d0*/  UISETP.GE.U32.AND UP1, UPT, UR4, 0x8, UPT ;  /* 0x000000080400788c */ /* 0x000fe2000bf26070 */
[----:B------:R-:W-:Y:S01]  /*00e0*/  SHF.R.S32.HI R11, RZ, 0x1f, R10 ;  /* 0x0000001fff0b7819 */ /* 0x000fe2000001140a */
[----:B------:R-:W-:Y:S01]  /*00f0*/  ULOP3.LUT UR7, UR4, 0x7, URZ, 0xc0, !UPT ;  /* 0x0000000704077892 */ /* 0x000fe2000f8ec0ff */
[----:B------:R-:W-:Y:S01]  /*0100*/  IMAD.MOV.U32 R24, RZ, RZ, RZ ;  /* 0x000000ffff187224 */ /* 0x000fe200078e00ff */
[----:B------:R-:W-:Y:S01]  /*0110*/  UISETP.GE.U32.AND.EX UP1, UPT, UR5, URZ, UPT, UP1 ;  /* 0x000000ff0500728c */ /* 0x000fe2000bf26110 */
[----:B------:R-:W-:Y:S01]  /*0120*/  IMAD.MOV.U32 R3, RZ, RZ, RZ ;  /* 0x000000ffff037224 */ /* 0x000fe200078e00ff */
[----:B------:R-:W-:Y:S01]  /*0130*/  UISETP.NE.U32.AND UP0, UPT, UR7, URZ, UPT ;  /* 0x000000ff0700728c */ /* 0x000fe2000bf05070 */
[----:B------:R-:W-:-:S03]  /*0140*/  IMAD.MOV.U32 R5, RZ, RZ, RZ ;  /* 0x000000ffff057224 */ /* 0x000fc600078e00ff */
[----:B------:R-:W-:-:S03]  /*0150*/  UISETP.NE.AND.EX UP0, UPT, URZ, URZ, UPT, UP0 ;  /* 0x000000ffff00728c */ /* 0x000fc6000bf05300 */
[----:B------:R-:W-:Y:S08]  /*0160*/  BRA.U !UP1, `(.L_x_1) ;  /* 0x0000000509187547 */ /* 0x000ff0000b800000 */
[----:B------:R-:W1:Y:S01]  /*0170*/  LDCU.64 UR10, c[0x0][0x380] ;  /* 0x00007000ff0a77ac */ /* 0x000e620008000a00 */
[----:B------:R-:W2:Y:S01]  /*0180*/  LDC R5, c[0x0][0x39c] ;  /* 0x0000e700ff057b82 */ /* 0x000ea20000000800 */
[----:B0-----:R-:W-:Y:S01]  /*0190*/  IMAD.SHL.U32 R3, R13, 0x4, RZ ;  /* 0x000000040d037824 */ /* 0x001fe200078e00ff */
[C---:B------:R-:W-:Y:S01]  /*01a0*/  SHF.L.U64.HI R6, R12.reuse, 0x5, R13 ;  /* 0x000000050c067819 */ /* 0x040fe2000001020d */
[----:B------:R-:W-:Y:S01]  /*01b0*/  ULOP3.LUT UR6, UR4, 0xfffffff8, URZ, 0xc0, !UPT ;  /* 0xfffffff804067892 */ /* 0x000fe2000f8ec0ff */
[----:B------:R-:W-:-:S04]  /*01c0*/  IMAD.WIDE.U32 R14, R12, 0x4, RZ ;  /* 0x000000040c0e7825 */ /* 0x000fc800078e00ff */
[----:B------:R-:W-:Y:S02]  /*01d0*/  IMAD.IADD R0, R15, 0x1, R3 ;  /* 0x000000010f007824 */ /* 0x000fe400078e0203 */
[----:B------:R-:W-:Y:S02]  /*01e0*/  IMAD.MOV.U32 R24, RZ, RZ, RZ ;  /* 0x000000ffff187224 */ /* 0x000fe400078e00ff */
[----:B------:R-:W-:Y:S02]  /*01f0*/  IMAD.MOV.U32 R7, RZ, RZ, RZ ;  /* 0x000000ffff077224 */ /* 0x000fe400078e00ff */
[----:B------:R-:W-:Y:S02]  /*0200*/  IMAD.MOV.U32 R8, RZ, RZ, RZ ;  /* 0x000000ffff087224 */ /* 0x000fe400078e00ff */
[----:B------:R-:W-:Y:S01]  /*0210*/  IMAD.U32 R3, RZ, RZ, UR6 ;  /* 0x00000006ff037e24 */ /* 0x000fe2000f8e00ff */
[----:B-1----:R-:W-:-:S04]  /*0220*/  LEA R4, P0, R10, UR10, 0x2 ;  /* 0x0000000a0a047c11 */ /* 0x002fc8000f8010ff */
[----:B------:R-:W-:-:S09]  /*0230*/  LEA.HI.X R9, R10, UR11, R11, 0x2, P0 ;  /* 0x0000000b0a097c11 */ /* 0x000fd200080f140b */
.L_x_2:
[----:B------:R-:W-:Y:S01]  /*0240*/  IMAD.MOV.U32 R16, RZ, RZ, R4 ;  /* 0x000000ffff107224 */ /* 0x000fe200078e0004 */
[----:B------:R-:W-:Y:S01]  /*0250*/  IADD3 R18, P0, PT, R4, R14, RZ ;  /* 0x0000000e04127210 */ /* 0x000fe20007f1e0ff */
[----:B------:R-:W-:-:S05]  /*0260*/  IMAD.MOV.U32 R17, RZ, RZ, R9 ;  /* 0x000000ffff117224 */ /* 0x000fca00078e0009 */
[----:B------:R0:W3:Y:S01]  /*0270*/  LDG.E.CONSTANT R25, desc[UR8][R16.64] ;  /* 0x0000000810197981 */ /* 0x0000e2000c1e9900 */
[----:B------:R-:W-:Y:S01]  /*0280*/  IMAD.X R19, R9, 0x1, R0, P0 ;  /* 0x0000000109137824 */ /* 0x000fe200000e0600 */
[----:B------:R-:W-:-:S04]  /*0290*/  IADD3 R22, P0, PT, R18, R14, RZ ;  /* 0x0000000e12167210 */ /* 0x000fc80007f1e0ff */
[----:B------:R1:W4:Y:S01]  /*02a0*/  LDG.E.CONSTANT R26, desc[UR8][R18.64] ;  /* 0x00000008121a7981 */ /* 0x000322000c1e9900 */
[----:B------:R-:W-:Y:S01]  /*02b0*/  IMAD.X R23, R19, 0x1, R0, P0 ;  /* 0x0000000113177824 */ /* 0x000fe200000e0600 */
[----:B------:R-:W-:-:S04]  /*02c0*/  IADD3 R28, P0, PT, R22, R14, RZ ;  /* 0x0000000e161c7210 */ /* 0x000fc80007f1e0ff */
[----:B------:R5:W2:Y:S01]  /*02d0*/  LDG.E.CONSTANT R27, desc[UR8][R22.64] ;  /* 0x00000008161b7981 */ /* 0x000aa2000c1e9900 */
[----:B------:R-:W-:Y:S01]  /*02e0*/  IMAD.X R29, R23, 0x1, R0, P0 ;  /* 0x00000001171d7824 */ /* 0x000fe200000e0600 */
[----:B------:R-:W-:-:S04]  /*02f0*/  IADD3 R20, P0, PT, R28, R14, RZ ;  /* 0x0000000e1c147210 */ /* 0x000fc80007f1e0ff */
[----:B------:R-:W2:Y:S01]  /*0300*/  LDG.E.CONSTANT R28, desc[UR8][R28.64] ;  /* 0x000000081c1c7981 */ /* 0x000ea2000c1e9900 */
[----:B------:R-:W-:Y:S01]  /*0310*/  IMAD.X R21, R29, 0x1, R0, P0 ;  /* 0x000000011d157824 */ /* 0x000fe200000e0600 */
[----:B0-----:R-:W-:-:S04]  /*0320*/  IADD3 R16, P0, PT, R20, R14, RZ ;  /* 0x0000000e14107210 */ /* 0x001fc80007f1e0ff */
[----:B------:R-:W2:Y:S01]  /*0330*/  LDG.E.CONSTANT R20, desc[UR8][R20.64] ;  /* 0x0000000814147981 */ /* 0x000ea2000c1e9900 */
[----:B------:R-:W-:Y:S01]  /*0340*/  IMAD.X R17, R21, 0x1, R0, P0 ;  /* 0x0000000115117824 */ /* 0x000fe200000e0600 */
[----:B-1----:R-:W-:-:S04]  /*0350*/  IADD3 R18, P0, PT, R16, R14, RZ ;  /* 0x0000000e10127210 */ /* 0x002fc80007f1e0ff */
[----:B------:R-:W2:Y:S01]  /*0360*/  LDG.E.CONSTANT R16, desc[UR8][R16.64] ;  /* 0x0000000810107981 */ /* 0x000ea2000c1e9900 */
[----:B------:R-:W-:Y:S01]  /*0370*/  IMAD.X R19, R17, 0x1, R0, P0 ;  /* 0x0000000111137824 */ /* 0x000fe200000e0600 */
[----:B-----5:R-:W-:-:S04]  /*0380*/  IADD3 R22, P0, PT, R18, R14, RZ ;  /* 0x0000000e12167210 */ /* 0x020fc80007f1e0ff */
[----:B------:R-:W5:Y:S01]  /*0390*/  LDG.E.CONSTANT R18, desc[UR8][R18.64] ;  /* 0x0000000812127981 */ /* 0x000f62000c1e9900 */
[----:B------:R-:W-:-:S05]  /*03a0*/  IMAD.X R23, R19, 0x1, R0, P0 ;  /* 0x0000000113177824 */ /* 0x000fca00000e0600 */
[----:B------:R-:W5:Y:S01]  /*03b0*/  LDG.E.CONSTANT R22, desc[UR8][R22.64] ;  /* 0x0000000816167981 */ /* 0x000f62000c1e9900 */
[----:B---3--:R-:W-:-:S04]  /*03c0*/  FSETP.GT.AND P4, PT, R25, R24, PT ;  /* 0x000000181900720b */ /* 0x008fc80003f84000 */
[----:B------:R-:W-:Y:S02]  /*03d0*/  FSEL R25, R25, R24, P4 ;  /* 0x0000001819197208 */ /* 0x000fe40002000000 */
[----:B------:R-:W-:Y:S02]  /*03e0*/  SEL R2, R7, R2, P4 ;  /* 0x0000000207027207 */ /* 0x000fe40002000000 */
[----:B----4-:R-:W-:-:S04]  /*03f0*/  FSETP.GT.AND P5, PT, R26, R25, PT ;  /* 0x000000191a00720b */ /* 0x010fc80003fa4000 */
[----:B------:R-:W-:-:S04]  /*0400*/  FSEL R26, R26, R25, P5 ;  /* 0x000000191a1a7208 */ /* 0x000fc80002800000 */
[----:B--2---:R-:W-:-:S04]  /*0410*/  FSETP.GT.AND P3, PT, R27, R26, PT ;  /* 0x0000001a1b00720b */ /* 0x004fc80003f64000 */
[----:B------:R-:W-:Y:S01]  /*0420*/  FSEL R27, R27, R26, P3 ;  /* 0x0000001a1b1b7208 */ /* 0x000fe20001800000 */
[----:B------:R-:W-:-:S03]  /*0430*/  @P5 VIADD R2, R7, 0x1 ;  /* 0x0000000107025836 */ /* 0x000fc60000000000 */
[----:B------:R-:W-:-:S04]  /*0440*/  FSETP.GT.AND P2, PT, R28, R27, PT ;  /* 0x0000001b1c00720b */ /* 0x000fc80003f44000 */
        /* <DEDUP_REMOVED lines=8> */
[----:B-----5:R-:W-:-:S04]  /*04d0*/  FSETP.GT.AND P4, PT, R18, R27, PT ;  /* 0x0000001b1200720b */ /* 0x020fc80003f84000 */
[----:B------:R-:W-:Y:S01]  /*04e0*/  FSEL R27, R18, R27, P4 ;  /* 0x0000001b121b7208 */ /* 0x000fe20002000000 */
[----:B------:R-:W-:-:S03]  /*04f0*/  @P1 VIADD R2, R7, 0x5 ;  /* 0x0000000507021836 */ /* 0x000fc60000000000 */
[----:B------:R-:W-:-:S04]  /*0500*/  FSETP.GT.AND P2, PT, R22, R27, PT ;  /* 0x0000001b1600720b */ /* 0x000fc80003f44000 */
[----:B------:R-:W-:Y:S01]  /*0510*/  FSEL R24, R22, R27, P2 ;  /* 0x0000001b16187208 */ /* 0x000fe20001000000 */
[----:B------:R-:W-:-:S08]  /*0520*/  @P4 VIADD R2, R7, 0x6 ;  /* 0x0000000607024836 */ /* 0x000fd00000000000 */
[C---:B------:R-:W-:Y:S01]  /*0530*/  @P2 VIADD R2, R7.reuse, 0x7 ;  /* 0x0000000707022836 */ /* 0x040fe20000000000 */
[----:B------:R-:W-:-:S04]  /*0540*/  IADD3 R7, P0, PT, R7, 0x8, RZ ;  /* 0x0000000807077810 */ /* 0x000fc80007f1e0ff */
[----:B------:R-:W-:Y:S01]  /*0550*/  IADD3 R16, P1, PT, R7, -UR6, RZ ;  /* 0x8000000607107c10 */ /* 0x000fe2000ff3e0ff */
[----:B------:R-:W-:-:S03]  /*0560*/  IMAD.X R8, RZ, RZ, R8, P0 ;  /* 0x000000ffff087224 */ /* 0x000fc600000e0608 */
[----:B------:R-:W-:Y:S02]  /*0570*/  ISETP.NE.U32.AND P0, PT, R16, RZ, PT ;  /* 0x000000ff1000720c */ /* 0x000fe40003f05070 */
[----:B------:R-:W-:Y:S02]  /*0580*/  IADD3.X R16, PT, PT, R8, ~UR5, RZ, P1, !PT ;  /* 0x8000000508107c10 */ /* 0x000fe40008ffe4ff */
[----:B------:R-:W-:Y:S02]  /*0590*/  LEA R4, P1, R12, R4, 0x5 ;  /* 0x000000040c047211 */ /* 0x000fe400078228ff */
[----:B------:R-:W-:-:S03]  /*05a0*/  ISETP.NE.AND.EX P0, PT, R16, RZ, PT, P0 ;  /* 0x000000ff1000720c */ /* 0x000fc60003f05300 */
[----:B------:R-:W-:-:S10]  /*05b0*/  IMAD.X R9, R9, 0x1, R6, P1 ;  /* 0x0000000109097824 */ /* 0x000fd400008e0606 */
[----:B------:R-:W-:Y:S05]  /*05c0*/  @P0 BRA `(.L_x_2) ;  /* 0xfffffffc001c0947 */ /* 0x000fea000383ffff */
.L_x_1:
[----:B------:R-:W-:Y:S05]  /*05d0*/  BRA.U !UP0, `(.L_x_0) ;  /* 0x0000000508407547 */ /* 0x000fea000b800000 */
[----:B------:R-:W-:Y:S02]  /*05e0*/  UISETP.GE.U32.AND UP1, UPT, UR7, 0x4, UPT ;  /* 0x000000040700788c */ /* 0x000fe4000bf26070 */
[----:B------:R-:W-:Y:S02]  /*05f0*/  ULOP3.LUT UR5, UR4, 0x3, URZ, 0xc0, !UPT ;  /* 0x0000000304057892 */ /* 0x000fe4000f8ec0ff */
[----:B------:R-:W-:Y:S02]  /*0600*/  UISETP.GE.U32.AND.EX UP1, UPT, URZ, URZ, UPT, UP1 ;  /* 0x000000ffff00728c */ /* 0x000fe4000bf26110 */
[----:B------:R-:W-:-:S04]  /*0610*/  UISETP.NE.U32.AND UP0, UPT, UR5, URZ, UPT ;  /* 0x000000ff0500728c */ /* 0x000fc8000bf05070 */
[----:B------:R-:W-:-:S03]  /*0620*/  UISETP.NE.AND.EX UP0, UPT, URZ, URZ, UPT, UP0 ;  /* 0x000000ffff00728c */ /* 0x000fc6000bf05300 */
[----:B------:R-:W-:Y:S08]  /*0630*/  BRA.U !UP1, `(.L_x_3) ;  /* 0x0000000109847547 */ /* 0x000ff0000b800000 */
[----:B------:R-:W1:Y:S01]  /*0640*/  LDCU.64 UR6, c[0x0][0x380] ;  /* 0x00007000ff0677ac */ /* 0x000e620008000a00 */
[-C--:B0-----:R-:W-:Y:S01]  /*0650*/  IMAD R0, R5, R12.reuse, RZ ;  /* 0x0000000c05007224 */ /* 0x081fe200078e02ff */
[----:B------:R-:W-:Y:S01]  /*0660*/  SHF.L.U64.HI R23, R12, 0x2, R13 ;  /* 0x000000020c177819 */ /* 0x000fe2000001020d */
[----:B------:R-:W-:-:S04]  /*0670*/  IMAD.WIDE.U32 R6, R3, R12, R10 ;  /* 0x0000000c03067225 */ /* 0x000fc800078e000a */
[----:B------:R-:W-:Y:S02]  /*0680*/  IMAD R9, R3, R13, R0 ;  /* 0x0000000d03097224 */ /* 0x000fe400078e0200 */
[----:B------:R-:W-:Y:S02]  /*0690*/  IMAD.SHL.U32 R17, R12, 0x4, RZ ;  /* 0x000000040c117824 */ /* 0x000fe400078e00ff */
[----:B------:R-:W-:Y:S01]  /*06a0*/  IMAD.IADD R7, R7, 0x1, R9 ;  /* 0x0000000107077824 */ /* 0x000fe200078e0209 */
[----:B-1----:R-:W-:-:S04]  /*06b0*/  LEA R8, P0, R6, UR6, 0x2 ;  /* 0x0000000606087c11 */ /* 0x002fc8000f8010ff */
[----:B------:R-:W-:Y:S02]  /*06c0*/  LEA.HI.X R9, R6, UR7, R7, 0x2, P0 ;  /* 0x0000000706097c11 */ /* 0x000fe400080f1407 */
[----:B------:R-:W-:-:S03]  /*06d0*/  IADD3 R6, P0, PT, R17, R8, RZ ;  /* 0x0000000811067210 */ /* 0x000fc60007f1e0ff */
[----:B------:R-:W2:Y:S02]  /*06e0*/  LDG.E.CONSTANT R19, desc[UR8][R8.64] ;  /* 0x0000000808137981 */ /* 0x000ea4000c1e9900 */
[----:B------:R-:W-:Y:S01]  /*06f0*/  IMAD.X R7, R23, 0x1, R9, P0 ;  /* 0x0000000117077824 */ /* 0x000fe200000e0609 */
[----:B------:R-:W-:-:S04]  /*0700*/  IADD3 R14, P0, PT, R6, R17, RZ ;  /* 0x00000011060e7210 */ /* 0x000fc80007f1e0ff */
[----:B------:R-:W3:Y:S01]  /*0710*/  LDG.E.CONSTANT R0, desc[UR8][R6.64] ;  /* 0x0000000806007981 */ /* 0x000ee2000c1e9900 */
[----:B------:R-:W-:Y:S01]  /*0720*/  IMAD.X R15, R7, 0x1, R23, P0 ;  /* 0x00000001070f7824 */ /* 0x000fe200000e0617 */
[----:B------:R-:W-:-:S04]  /*0730*/  IADD3 R16, P0, PT, R14, R17, RZ ;  /* 0x000000110e107210 */ /* 0x000fc80007f1e0ff */
[----:B------:R-:W4:Y:S01]  /*0740*/  LDG.E.CONSTANT R21, desc[UR8][R14.64] ;  /* 0x000000080e157981 */ /* 0x000f22000c1e9900 */
[----:B------:R-:W-:-:S06]  /*0750*/  IMAD.X R17, R15, 0x1, R23, P0 ;  /* 0x000000010f117824 */ /* 0x000fcc00000e0617 */
[----:B------:R-:W5:Y:S01]  /*0760*/  LDG.E.CONSTANT R17, desc[UR8][R16.64] ;  /* 0x0000000810117981 */ /* 0x000f62000c1e9900 */
[----:B--2---:R-:W-:-:S04]  /*0770*/  FSETP.GT.AND P0, PT, R19, R24, PT ;  /* 0x000000181300720b */ /* 0x004fc80003f04000 */
[----:B------:R-:W-:Y:S02]  /*0780*/  FSEL R19, R19, R24, P0 ;  /* 0x0000001813137208 */ /* 0x000fe40000000000 */
[----:B------:R-:W-:Y:S02]  /*0790*/  SEL R2, R3, R2, P0 ;  /* 0x0000000203027207 */ /* 0x000fe40000000000 */
[----:B---3--:R-:W-:-:S04]  /*07a0*/  FSETP.GT.AND P1, PT, R0, R19, PT ;  /* 0x000000130000720b */ /* 0x008fc80003f24000 */
[----:B------:R-:W-:-:S04]  /*07b0*/  FSEL R0, R0, R19, P1 ;  /* 0x0000001300007208 */ /* 0x000fc80000800000 */
[----:B----4-:R-:W-:-:S04]  /*07c0*/  FSETP.GT.AND P2, PT, R21, R0, PT ;  /* 0x000000001500720b */ /* 0x010fc80003f44000 */
[----:B------:R-:W-:Y:S01]  /*07d0*/  FSEL R0, R21, R0, P2 ;  /* 0x0000000015007208 */ /* 0x000fe20001000000 */
[----:B------:R-:W-:-:S03]  /*07e0*/  @P1 VIADD R2, R3, 0x1 ;  /* 0x0000000103021836 */ /* 0x000fc60000000000 */
[----:B-----5:R-:W-:-:S04]  /*07f0*/  FSETP.GT.AND P3, PT, R17, R0, PT ;  /* 0x000000001100720b */ /* 0x020fc80003f64000 */
[----:B------:R-:W-:Y:S01]  /*0800*/  FSEL R24, R17, R0, P3 ;  /* 0x0000000011187208 */ /* 0x000fe20001800000 */
[----:B------:R-:W-:-:S08]  /*0810*/  @P2 VIADD R2, R3, 0x2 ;  /* 0x0000000203022836 */ /* 0x000fd00000000000 */
[C---:B------:R-:W-:Y:S01]  /*0820*/  @P3 VIADD R2, R3.reuse, 0x3 ;  /* 0x0000000303023836 */ /* 0x040fe20000000000 */
[----:B------:R-:W-:-:S05]  /*0830*/  IADD3 R3, P0, PT, R3, 0x4, RZ ;  /* 0x0000000403037810 */ /* 0x000fca0007f1e0ff */
[----:B------:R-:W-:-:S08]  /*0840*/  IMAD.X R5, RZ, RZ, R5, P0 ;  /* 0x000000ffff057224 */ /* 0x000fd000000e0605 */
.L_x_3:
[----:B------:R-:W-:Y:S05]  /*0850*/  BRA.U !UP0, `(.L_x_0) ;  /* 0x0000000108a07547 */ /* 0x000fea000b800000 */
[----:B------:R-:W-:Y:S02]  /*0860*/  UISETP.NE.U32.AND UP1, UPT, UR5, 0x1, UPT ;  /* 0x000000010500788c */ /* 0x000fe4000bf25070 */
[----:B------:R-:W-:Y:S02]  /*0870*/  ULOP3.LUT UR4, UR4, 0x1, URZ, 0xc0, !UPT ;  /* 0x0000000104047892 */ /* 0x000fe4000f8ec0ff */
[----:B------:R-:W-:Y:S02]  /*0880*/  UISETP.NE.AND.EX UP1, UPT, URZ, URZ, UPT, UP1 ;  /* 0x000000ffff00728c */ /* 0x000fe4000bf25310 */
[----:B------:R-:W-:-:S04]  /*0890*/  UISETP.NE.U32.AND UP0, UPT, UR4, 0x1, UPT ;  /* 0x000000010400788c */ /* 0x000fc8000bf05070 */
[----:B------:R-:W-:-:S03]  /*08a0*/  UISETP.NE.U32.AND.EX UP0, UPT, URZ, URZ, UPT, UP0 ;  /* 0x000000ffff00728c */ /* 0x000fc6000bf05100 */
[----:B------:R-:W-:Y:S08]  /*08b0*/  BRA.U !UP1, `(.L_x_4) ;  /* 0x0000000109547547 */ /* 0x000ff0000b800000 */
[----:B------:R-:W1:Y:S01]  /*08c0*/  LDCU.64 UR4, c[0x0][0x380] ;  /* 0x00007000ff0477ac */ /* 0x000e620008000a00 */
[-C--:B0-----:R-:W-:Y:S02]  /*08d0*/  IMAD R0, R5, R12.reuse, RZ ;  /* 0x0000000c05007224 */ /* 0x081fe400078e02ff */
[----:B------:R-:W-:Y:S02]  /*08e0*/  IMAD.MOV.U32 R6, RZ, RZ, R10 ;  /* 0x000000ffff067224 */ /* 0x000fe400078e000a */
[----:B------:R-:W-:Y:S02]  /*08f0*/  IMAD.MOV.U32 R7, RZ, RZ, R11 ;  /* 0x000000ffff077224 */ /* 0x000fe400078e000b */
[C---:B------:R-:W-:Y:S02]  /*0900*/  IMAD R9, R3.reuse, R13, R0 ;  /* 0x0000000d03097224 */ /* 0x040fe400078e0200 */
[----:B------:R-:W-:-:S04]  /*0910*/  IMAD.WIDE.U32 R6, R3, R12, R6 ;  /* 0x0000000c03067225 */ /* 0x000fc800078e0006 */
[----:B------:R-:W-:Y:S01]  /*0920*/  IMAD.IADD R9, R7, 0x1, R9 ;  /* 0x0000000107097824 */ /* 0x000fe200078e0209 */
[----:B-1----:R-:W-:-:S04]  /*0930*/  LEA R8, P0, R6, UR4, 0x2 ;  /* 0x0000000406087c11 */ /* 0x002fc8000f8010ff */
[----:B------:R-:W-:Y:S02]  /*0940*/  LEA.HI.X R9, R6, UR5, R9, 0x2, P0 ;  /* 0x0000000506097c11 */ /* 0x000fe400080f1409 */
[----:B------:R-:W-:-:S03]  /*0950*/  LEA R6, P0, R12, R8, 0x2 ;  /* 0x000000080c067211 */ /* 0x000fc600078010ff */
[----:B------:R-:W2:Y:S01]  /*0960*/  LDG.E.CONSTANT R15, desc[UR8][R8.64] ;  /* 0x00000008080f7981 */ /* 0x000ea2000c1e9900 */
[----:B------:R-:W-:-:S05]  /*0970*/  LEA.HI.X R7, R12, R9, R13, 0x2, P0 ;  /* 0x000000090c077211 */ /* 0x000fca00000f140d */
[----:B------:R-:W3:Y:S01]  /*0980*/  LDG.E.CONSTANT R6, desc[UR8][R6.64] ;  /* 0x0000000806067981 */ /* 0x000ee2000c1e9900 */
[----:B--2---:R-:W-:-:S04]  /*0990*/  FSETP.GT.AND P1, PT, R15, R24, PT ;  /* 0x000000180f00720b */ /* 0x004fc80003f24000 */
[----:B------:R-:W-:Y:S02]  /*09a0*/  FSEL R15, R15, R24, P1 ;  /* 0x000000180f0f7208 */ /* 0x000fe40000800000 */
[----:B------:R-:W-:Y:S02]  /*09b0*/  SEL R2, R3, R2, P1 ;  /* 0x0000000203027207 */ /* 0x000fe40000800000 */
[----:B---3--:R-:W-:-:S04]  /*09c0*/  FSETP.GT.AND P0, PT, R6, R15, PT ;  /* 0x0000000f0600720b */ /* 0x008fc80003f04000 */
[----:B------:R-:W-:-:S09]  /*09d0*/  FSEL R24, R6, R15, P0 ;  /* 0x0000000f06187208 */ /* 0x000fd20000000000 */
[C---:B------:R-:W-:Y:S01]  /*09e0*/  @P0 VIADD R2, R3.reuse, 0x1 ;  /* 0x0000000103020836 */ /* 0x040fe20000000000 */
[----:B------:R-:W-:-:S05]  /*09f0*/  IADD3 R3, P1, PT, R3, 0x2, RZ ;  /* 0x0000000203037810 */ /* 0x000fca0007f3e0ff */
[----:B------:R-:W-:-:S08]  /*0a00*/  IMAD.X R5, RZ, RZ, R5, P1 ;  /* 0x000000ffff057224 */ /* 0x000fd000008e0605 */
.L_x_4:
[----:B------:R-:W-:Y:S05]  /*0a10*/  BRA.U UP0, `(.L_x_0) ;  /* 0x0000000100307547 */ /* 0x000fea000b800000 */
        /* <DEDUP_REMOVED lines=8> */
[----:B------:R-:W-:-:S06]  /*0aa0*/  LEA.HI.X R7, R4, UR5, R5, 0x2, P0 ;  /* 0x0000000504077c11 */ /* 0x000fcc00080f1405 */
[----:B------:R-:W2:Y:S02]  /*0ab0*/  LDG.E.CONSTANT R7, desc[UR8][R6.64] ;  /* 0x0000000806077981 */ /* 0x000ea4000c1e9900 */
[----:B--2---:R-:W-:-:S04]  /*0ac0*/  FSETP.GT.AND P0, PT, R7, R24, PT ;  /* 0x000000180700720b */ /* 0x004fc80003f04000 */
[----:B------:R-:W-:-:S09]  /*0ad0*/  SEL R2, R3, R2, P0 ;  /* 0x0000000203027207 */ /* 0x000fd20000000000 */
.L_x_0:
[----:B------:R-:W1:Y:S02]  /*0ae0*/  LDCU.64 UR4, c[0x0][0x388] ;  /* 0x00007100ff0477ac */ /* 0x000e640008000a00 */
[----:B-1----:R-:W-:-:S04]  /*0af0*/  IADD3 R4, P0, PT, R10, UR4, RZ ;  /* 0x000000040a047c10 */ /* 0x002fc8000ff1e0ff */
[----:B------:R-:W-:-:S05]  /*0b00*/  LEA.HI.X.SX32 R5, R10, UR5, 0x1, P0 ;  /* 0x000000050a057c11 */ /* 0x000fca00080f0eff */
[----:B------:R-:W-:Y:S01]  /*0b10*/  STG.E.U8 desc[UR8][R4.64], R2 ;  /* 0x0000000204007986 */ /* 0x000fe2000c101108 */
[----:B------:R-:W-:Y:S05]  /*0b20*/  EXIT ;  /* 0x000000000000794d */ /* 0x000fea0003800000 */
.L_x_5:
[----:B------:R-:W-:-:S00]  /*0b30*/  BRA `(.L_x_5) ;  /* 0xfffffffc00fc7947 */ /* 0x000fc0000383ffff */
[----:B------:R-:W-:-:S00]  /*0b40*/  NOP ;  /* 0x0000000000007918 */ /* 0x000fc00000000000 */
        /* <DEDUP_REMOVED lines=11> */
.L_x_37:


//--------------------- .text._Z22normalizeChannelKernelIfEvPT_mS0_S0_ --------------------------
	.section	.text._Z22normalizeChannelKernelIfEvPT_mS0_S0_,"ax",@progbits
	.align	128
        .global         _Z22normalizeChannelKernelIfEvPT_mS0_S0_
        .type           _Z22normalizeChannelKernelIfEvPT_mS0_S0_,@function
        .size           _Z22normalizeChannelKernelIfEvPT_mS0_S0_,(.L_x_35 - _Z22normalizeChannelKernelIfEvPT_mS0_S0_)
        .other          _Z22normalizeChannelKernelIfEvPT_mS0_S0_,@"STO_CUDA_ENTRY STV_DEFAULT"
_Z22normalizeChannelKernelIfEvPT_mS0_S0_:
.text._Z22normalizeChannelKernelIfEvPT_mS0_S0_:
[----:B------:R-:W-:Y:S01]  /*0000*/  LDC R1, c[0x0][0x37c] ;  /* 0x0000df00ff017b82 */ /* 0x000fe20000000800 */
[----:B------:R-:W0:Y:S07]  /*0010*/  S2R R0, SR_TID.X ;  /* 0x0000000000007919 */ /* 0x000e2e0000002100 */
[----:B------:R-:W0:Y:S01]  /*0020*/  S2UR UR4, SR_CTAID.X ;  /* 0x00000000000479c3 */ /* 0x000e220000002500 */
[----:B------:R-:W1:Y:S07]  /*0030*/  LDCU.64 UR6, c[0x0][0x388] ;  /* 0x00007100ff0677ac */ /* 0x000e6e0008000a00 */
[----:B------:R-:W0:Y:S02]  /*0040*/  LDC R3, c[0x0][0x360] ;  /* 0x0000d800ff037b82 */ /* 0x000e240000000800 */
[----:B0-----:R-:W-:-:S05]  /*0050*/  IMAD R0, R3, UR4, R0 ;  /* 0x0000000403007c24 */ /* 0x001fca000f8e0200 */
[----:B-1----:R-:W-:Y:S02]  /*0060*/  ISETP.GE.U32.AND P0, PT, R0, UR6, PT ;  /* 0x0000000600007c0c */ /* 0x002fe4000bf06070 */
[----:B------:R-:W-:-:S04]  /*0070*/  SHF.R.S32.HI R3, RZ, 0x1f, R0 ;  /* 0x0000001fff037819 */ /* 0x000fc80000011400 */
[----:B------:R-:W-:-:S13]  /*0080*/  ISETP.GE.U32.AND.EX P0, PT, R3, UR7, PT, P0 ;  /* 0x0000000703007c0c */ /* 0x000fda000bf06100 */
[----:B------:R-:W-:Y:S05]  /*0090*/  @P0 EXIT ;  /* 0x000000000000094d */ /* 0x000fea0003800000 */
[----:B------:R-:W0:Y:S01]  /*00a0*/  LDCU.64 UR6, c[0x0][0x380] ;  /* 0x00007000ff0677ac */ /* 0x000e220008000a00 */
[----:B------:R-:W1:Y:S01]  /*00b0*/  LDC.64 R8, c[0x0][0x390] ;  /* 0x0000e400ff087b82 */ /* 0x000e620000000a00 */
[----:B------:R-:W2:Y:S01]  /*00c0*/  LDCU.64 UR4, c[0x0][0x358] ;  /* 0x00006b00ff0477ac */ /* 0x000ea20008000a00 */
[----:B0-----:R-:W-:-:S04]  /*00d0*/  LEA R4, P0, R0, UR6, 0x2 ;  /* 0x0000000600047c11 */ /* 0x001fc8000f8010ff */
[----:B------:R-:W-:-:S05]  /*00e0*/  LEA.HI.X R5, R0, UR7, R3, 0x2, P0 ;  /* 0x0000000700057c11 */ /* 0x000fca00080f1403 */
[----:B--2---:R-:W2:Y:S01]  /*00f0*/  LDG.E R3, desc[UR4][R4.64] ;  /* 0x0000000404037981 */ /* 0x004ea2000c1e1900 */
[----:B-1----:R-:W0:Y:S01]  /*0100*/  MUFU.RCP R2, R9 ;  /* 0x0000000900027308 */ /* 0x002e220000001000 */
[----:B------:R-:W-:Y:S01]  /*0110*/  BSSY.RECONVERGENT B0, `(.L_x_6) ;  /* 0x000000c000007945 */ /* 0x000fe20003800200 */
[----:B0-----:R-:W-:-:S04]  /*0120*/  FFMA R7, R2, -R9, 1 ;  /* 0x3f80000002077423 */ /* 0x001fc80000000809 */
[----:B------:R-:W-:Y:S01]  /*0130*/  FFMA R7, R2, R7, R2 ;  /* 0x0000000702077223 */ /* 0x000fe20000000002 */
[----:B--2---:R-:W-:-:S04]  /*0140*/  FADD R0, R3, -R8 ;  /* 0x8000000803007221 */ /* 0x004fc80000000000 */
[----:B------:R-:W0:Y:S01]  /*0150*/  FCHK P0, R0, R9 ;  /* 0x0000000900007302 */ /* 0x000e220000000000 */
[----:B------:R-:W-:-:S04]  /*0160*/  FFMA R2, R0, R7, RZ ;  /* 0x0000000700027223 */ /* 0x000fc800000000ff */
[----:B------:R-:W-:-:S04]  /*0170*/  FFMA R3, R2, -R9, R0 ;  /* 0x8000000902037223 */ /* 0x000fc80000000000 */
[----:B------:R-:W-:Y:S01]  /*0180*/  FFMA R3, R7, R3, R2 ;  /* 0x0000000307037223 */ /* 0x000fe20000000002 */
[----:B0-----:R-:W-:Y:S06]  /*0190*/  @!P0 BRA `(.L_x_7) ;  /* 0x00000000000c8947 */ /* 0x001fec0003800000 */
[----:B------:R-:W-:-:S07]  /*01a0*/  MOV R2, 0x1c0 ;  /* 0x000001c000027802 */ /* 0x000fce0000000f00 */
[----:B------:R-:W-:Y:S05]  /*01b0*/  CALL.REL.NOINC `($__internal_0_$__cuda_sm3x_div_rn_noftz_f32_slowpath) ;  /* 0x0000000000107944 */ /* 0x000fea0003c00000 */
[----:B------:R-:W-:-:S07]  /*01c0*/  IMAD.MOV.U32 R3, RZ, RZ, R0 ;  /* 0x000000ffff037224 */ /* 0x000fce00078e0000 */
.L_x_7:
[----:B------:R-:W-:Y:S05]  /*01d0*/  BSYNC.RECONVERGENT B0 ;  /* 0x0000000000007941 */ /* 0x000fea0003800200 */
.L_x_6:
[----:B------:R-:W-:Y:S01]  /*01e0*/  STG.E desc[UR4][R4.64], R3 ;  /* 0x0000000304007986 */ /* 0x000fe2000c101904 */
[----:B------:R-:W-:Y:S05]  /*01f0*/  EXIT ;  /* 0x000000000000794d */ /* 0x000fea0003800000 */
        .weak           $__internal_0_$__cuda_sm3x_div_rn_noftz_f32_slowpath
        .type           $__internal_0_$__cuda_sm3x_div_rn_noftz_f32_slowpath,@function
        .size           $__internal_0_$__cuda_sm3x_div_rn_noftz_f32_slowpath,(.L_x_35 - $__internal_0_$__cuda_sm3x_div_rn_noftz_f32_slowpath)
$__internal_0_$__cuda_sm3x_div_rn_noftz_f32_slowpath:
[----:B------:R-:W0:Y:S01]  /*0200*/  LDC R3, c[0x0][0x394] ;  /* 0x0000e500ff037b82 */ /* 0x000e220000000800 */
[--C-:B------:R-:W-:Y:S01]  /*0210*/  SHF.R.U32.HI R6, RZ, 0x17, R0.reuse ;  /* 0x00000017ff067819 */ /* 0x100fe20000011600 */
[----:B------:R-:W1:Y:S01]  /*0220*/  LDCU UR6, c[0x0][0x394] ;  /* 0x00007280ff0677ac */ /* 0x000e620008000800 */
[----:B------:R-:W-:Y:S01]  /*0230*/  BSSY.RECONVERGENT B1, `(.L_x_8) ;  /* 0x0000064000017945 */ /* 0x000fe20003800200 */
[----:B------:R-:W-:Y:S01]  /*0240*/  IMAD.MOV.U32 R8, RZ, RZ, R0 ;  /* 0x000000ffff087224 */ /* 0x000fe200078e0000 */
[----:B------:R-:W-:-:S05]  /*0250*/  LOP3.LUT R6, R6, 0xff, RZ, 0xc0, !PT ;  /* 0x000000ff06067812 */ /* 0x000fca00078ec0ff */
[----:B------:R-:W-:Y:S02]  /*0260*/  VIADD R11, R6, 0xffffffff ;  /* 0xffffffff060b7836 */ /* 0x000fe40000000000 */
[----:B-1----:R-:W-:Y:S01]  /*0270*/  IMAD.U32 R9, RZ, RZ, UR6 ;  /* 0x00000006ff097e24 */ /* 0x002fe2000f8e00ff */
[----:B0-----:R-:W-:-:S04]  /*0280*/  SHF.R.U32.HI R7, RZ, 0x17, R3 ;  /* 0x00000017ff077819 */ /* 0x001fc80000011603 */
[----:B------:R-:W-:-:S05]  /*0290*/  LOP3.LUT R7, R7, 0xff, RZ, 0xc0, !PT ;  /* 0x000000ff07077812 */ /* 0x000fca00078ec0ff */
[----:B------:R-:W-:-:S05]  /*02a0*/  VIADD R12, R7, 0xffffffff ;  /* 0xffffffff070c7836 */ /* 0x000fca0000000000 */
[----:B------:R-:W-:-:S04]  /*02b0*/  ISETP.GT.U32.AND P0, PT, R12, 0xfd, PT ;  /* 0x000000fd0c00780c */ /* 0x000fc80003f04070 */
[----:B------:R-:W-:-:S13]  /*02c0*/  ISETP.GT.U32.OR P0, PT, R11, 0xfd, P0 ;  /* 0x000000fd0b00780c */ /* 0x000fda0000704470 */
[----:B------:R-:W-:Y:S01]  /*02d0*/  @!P0 IMAD.MOV.U32 R10, RZ, RZ, RZ ;  /* 0x000000ffff0a8224 */ /* 0x000fe200078e00ff */
[----:B------:R-:W-:Y:S06]  /*02e0*/  @!P0 BRA `(.L_x_9) ;  /* 0x00000000005c8947 */ /* 0x000fec0003800000 */
[----:B------:R-:W-:Y:S02]  /*02f0*/  FSETP.GTU.FTZ.AND P1, PT, |R3|, +INF , PT ;  /* 0x7f8000000300780b */ /* 0x000fe40003f3c200 */
[----:B------:R-:W-:-:S04]  /*0300*/  FSETP.GTU.FTZ.AND P0, PT, |R0|, +INF , PT ;  /* 0x7f8000000000780b */ /* 0x000fc80003f1c200 */
[----:B------:R-:W-:-:S13]  /*0310*/  PLOP3.LUT P0, PT, P0, P1, PT, 0xf8, 0x8f ;  /* 0x00000000008f781c */ /* 0x000fda0000703f70 */
[----:B------:R-:W-:Y:S05]  /*0320*/  @P0 BRA `(.L_x_10) ;  /* 0x00000004004c0947 */ /* 0x000fea0003800000 */
[----:B------:R-:W-:-:S13]  /*0330*/  LOP3.LUT P0, RZ, R9, 0x7fffffff, R8, 0xc8, !PT ;  /* 0x7fffffff09ff7812 */ /* 0x000fda000780c808 */
[----:B------:R-:W-:Y:S05]  /*0340*/  @!P0 BRA `(.L_x_11) ;  /* 0x00000004003c8947 */ /* 0x000fea0003800000 */
[C---:B------:R-:W-:Y:S02]  /*0350*/  FSETP.NEU.FTZ.AND P2, PT, |R0|.reuse, +INF , PT ;  /* 0x7f8000000000780b */ /* 0x040fe40003f5d200 */
[----:B------:R-:W-:Y:S02]  /*0360*/  FSETP.NEU.FTZ.AND P1, PT, |R3|, +INF , PT ;  /* 0x7f8000000300780b */ /* 0x000fe40003f3d200 */
[----:B------:R-:W-:-:S11]  /*0370*/  FSETP.NEU.FTZ.AND P0, PT, |R0|, +INF , PT ;  /* 0x7f8000000000780b */ /* 0x000fd60003f1d200 */
[----:B------:R-:W-:Y:S05]  /*0380*/  @!P1 BRA !P2, `(.L_x_11) ;  /* 0x00000004002c9947 */ /* 0x000fea0005000000 */
[----:B------:R-:W-:-:S04]  /*0390*/  LOP3.LUT P2, RZ, R8, 0x7fffffff, RZ, 0xc0, !PT ;  /* 0x7fffffff08ff7812 */ /* 0x000fc8000784c0ff */
[----:B------:R-:W-:-:S13]  /*03a0*/  PLOP3.LUT P1, PT, P1, P2, PT, 0x2f, 0xf2 ;  /* 0x0000000000f2781c */ /* 0x000fda0000f24577 */
[----:B------:R-:W-:Y:S05]  /*03b0*/  @P1 BRA `(.L_x_12) ;  /* 0x0000000400181947 */ /* 0x000fea0003800000 */
[----:B------:R-:W-:-:S04]  /*03c0*/  LOP3.LUT P1, RZ, R9, 0x7fffffff, RZ, 0xc0, !PT ;  /* 0x7fffffff09ff7812 */ /* 0x000fc8000782c0ff */
[----:B------:R-:W-:-:S13]  /*03d0*/  PLOP3.LUT P0, PT, P0, P1, PT, 0x2f, 0xf2 ;  /* 0x0000000000f2781c */ /* 0x000fda0000702577 */
[----:B------:R-:W-:Y:S05]  /*03e0*/  @P0 BRA `(.L_x_13) ;  /* 0x0000000400000947 */ /* 0x000fea0003800000 */
[----:B------:R-:W-:Y:S02]  /*03f0*/  ISETP.GE.AND P0, PT, R11, RZ, PT ;  /* 0x000000ff0b00720c */ /* 0x000fe40003f06270 */
[----:B------:R-:W-:-:S11]  /*0400*/  ISETP.GE.AND P1, PT, R12, RZ, PT ;  /* 0x000000ff0c00720c */ /* 0x000fd60003f26270 */
[----:B------:R-:W-:Y:S02]  /*0410*/  @P0 IMAD.MOV.U32 R10, RZ, RZ, RZ ;  /* 0x000000ffff0a0224 */ /* 0x000fe400078e00ff */
[----:B------:R-:W-:Y:S01]  /*0420*/  @!P0 FFMA R8, R0, 1.84467440737095516160e+19, RZ ;  /* 0x5f80000000088823 */ /* 0x000fe200000000ff */
[----:B------:R-:W-:Y:S02]  /*0430*/  @!P0 IMAD.MOV.U32 R10, RZ, RZ, -0x40 ;  /* 0xffffffc0ff0a8424 */ /* 0x000fe400078e00ff */
[----:B------:R-:W-:Y:S02]  /*0440*/  @!P1 FFMA R9, R3, 1.84467440737095516160e+19, RZ ;  /* 0x5f80000003099823 */ /* 0x000fe400000000ff */
[----:B------:R-:W-:-:S07]  /*0450*/  @!P1 VIADD R10, R10, 0x40 ;  /* 0x000000400a0a9836 */ /* 0x000fce0000000000 */
.L_x_9:
[----:B------:R-:W-:Y:S01]  /*0460*/  LEA R0, R7, 0xc0800000, 0x17 ;  /* 0xc080000007007811 */ /* 0x000fe200078eb8ff */
[----:B------:R-:W-:Y:S01]  /*0470*/  VIADD R6, R6, 0xffffff81 ;  /* 0xffffff8106067836 */ /* 0x000fe20000000000 */
[----:B------:R-:W-:Y:S03]  /*0480*/  BSSY.RECONVERGENT B2, `(.L_x_14) ;  /* 0x0000035000027945 */ /* 0x000fe60003800200 */
[----:B------:R-:W-:Y:S01]  /*0490*/  IMAD.IADD R9, R9, 0x1, -R0 ;  /* 0x0000000109097824 */ /* 0x000fe200078e0a00 */
[C---:B------:R-:W-:Y:S01]  /*04a0*/  IADD3 R7, PT, PT, R6.reuse, 0x7f, -R7 ;  /* 0x0000007f06077810 */ /* 0x040fe20007ffe807 */
[----:B------:R-:W-:Y:S02]  /*04b0*/  IMAD R0, R6, -0x800000, R8 ;  /* 0xff80000006007824 */ /* 0x000fe400078e0208 */
[----:B------:R-:W0:Y:S01]  /*04c0*/  MUFU.RCP R3, R9 ;  /* 0x0000000900037308 */ /* 0x000e220000001000 */
[----:B------:R-:W-:Y:S01]  /*04d0*/  FADD.FTZ R11, -R9, -RZ ;  /* 0x800000ff090b7221 */ /* 0x000fe20000010100 */
[----:B------:R-:W-:-:S03]  /*04e0*/  IMAD.IADD R7, R7, 0x1, R10 ;  /* 0x0000000107077824 */ /* 0x000fc600078e020a */
[----:B0-----:R-:W-:-:S04]  /*04f0*/  FFMA R12, R3, R11, 1 ;  /* 0x3f800000030c7423 */ /* 0x001fc8000000000b */
[----:B------:R-:W-:-:S04]  /*0500*/  FFMA R12, R3, R12, R3 ;  /* 0x0000000c030c7223 */ /* 0x000fc80000000003 */
[----:B------:R-:W-:-:S04]  /*0510*/  FFMA R3, R0, R12, RZ ;  /* 0x0000000c00037223 */ /* 0x000fc800000000ff */
[----:B------:R-:W-:-:S04]  /*0520*/  FFMA R8, R11, R3, R0 ;  /* 0x000000030b087223 */ /* 0x000fc80000000000 */
[----:B------:R-:W-:-:S04]  /*0530*/  FFMA R13, R12, R8, R3 ;  /* 0x000000080c0d7223 */ /* 0x000fc80000000003 */
[----:B------:R-:W-:-:S04]  /*0540*/  FFMA R8, R11, R13, R0 ;  /* 0x0000000d0b087223 */ /* 0x000fc80000000000 */
[----:B------:R-:W-:-:S05]  /*0550*/  FFMA R0, R12, R8, R13 ;  /* 0x000000080c007223 */ /* 0x000fca000000000d */
[----:B------:R-:W-:-:S04]  /*0560*/  SHF.R.U32.HI R3, RZ, 0x17, R0 ;  /* 0x00000017ff037819 */ /* 0x000fc80000011600 */
[----:B------:R-:W-:-:S05]  /*0570*/  LOP3.LUT R3, R3, 0xff, RZ, 0xc0, !PT ;  /* 0x000000ff03037812 */ /* 0x000fca00078ec0ff */
[----:B------:R-:W-:-:S04]  /*0580*/  IMAD.IADD R9, R3, 0x1, R7 ;  /* 0x0000000103097824 */ /* 0x000fc800078e0207 */
[----:B------:R-:W-:-:S05]  /*0590*/  VIADD R3, R9, 0xffffffff ;  /* 0xffffffff09037836 */ /* 0x000fca0000000000 */
[----:B------:R-:W-:-:S13]  /*05a0*/  ISETP.GE.U32.AND P0, PT, R3, 0xfe, PT ;  /* 0x000000fe0300780c */ /* 0x000fda0003f06070 */
[----:B------:R-:W-:Y:S05]  /*05b0*/  @!P0 BRA `(.L_x_15) ;  /* 0x0000000000808947 */ /* 0x000fea0003800000 */
[----:B------:R-:W-:-:S13]  /*05c0*/  ISETP.GT.AND P0, PT, R9, 0xfe, PT ;  /* 0x000000fe0900780c */ /* 0x000fda0003f04270 */
[----:B------:R-:W-:Y:S05]  /*05d0*/  @P0 BRA `(.L_x_16) ;  /* 0x00000000006c0947 */ /* 0x000fea0003800000 */
[----:B------:R-:W-:-:S13]  /*05e0*/  ISETP.GE.AND P0, PT, R9, 0x1, PT ;  /* 0x000000010900780c */ /* 0x000fda0003f06270 */
[----:B------:R-:W-:Y:S05]  /*05f0*/  @P0 BRA `(.L_x_17) ;  /* 0x0000000000740947 */ /* 0x000fea0003800000 */
[----:B------:R-:W-:Y:S02]  /*0600*/  ISETP.GE.AND P0, PT, R9, -0x18, PT ;  /* 0xffffffe80900780c */ /* 0x000fe40003f06270 */
[----:B------:R-:W-:-:S11]  /*0610*/  LOP3.LUT R0, R0, 0x80000000, RZ, 0xc0, !PT ;  /* 0x8000000000007812 */ /* 0x000fd600078ec0ff */
[----:B------:R-:W-:Y:S05]  /*0620*/  @!P0 BRA `(.L_x_17) ;  /* 0x0000000000688947 */ /* 0x000fea0003800000 */
[CCC-:B------:R-:W-:Y:S01]  /*0630*/  FFMA.RZ R3, R12.reuse, R8.reuse, R13.reuse ;  /* 0x000000080c037223 */ /* 0x1c0fe2000000c00d */
[CCC-:B------:R-:W-:Y:S01]  /*0640*/  FFMA.RM R6, R12.reuse, R8.reuse, R13.reuse ;  /* 0x000000080c067223 */ /* 0x1c0fe2000000400d */
[C---:B------:R-:W-:Y:S02]  /*0650*/  ISETP.NE.AND P2, PT, R9.reuse, RZ, PT ;  /* 0x000000ff0900720c */ /* 0x040fe40003f45270 */
[----:B------:R-:W-:Y:S02]  /*0660*/  ISETP.NE.AND P1, PT, R9, RZ, PT ;  /* 0x000000ff0900720c */ /* 0x000fe40003f25270 */
[----:B------:R-:W-:Y:S01]  /*0670*/  LOP3.LUT R7, R3, 0x7fffff, RZ, 0xc0, !PT ;  /* 0x007fffff03077812 */ /* 0x000fe200078ec0ff */
[----:B------:R-:W-:Y:S01]  /*0680*/  FFMA.RP R3, R12, R8, R13 ;  /* 0x000000080c037223 */ /* 0x000fe2000000800d */
[----:B------:R-:W-:Y:S02]  /*0690*/  VIADD R8, R9, 0x20 ;  /* 0x0000002009087836 */ /* 0x000fe40000000000 */
[----:B------:R-:W-:Y:S01]  /*06a0*/  LOP3.LUT R7, R7, 0x800000, RZ, 0xfc, !PT ;  /* 0x0080000007077812 */ /* 0x000fe200078efcff */
[----:B------:R-:W-:Y:S01]  /*06b0*/  IMAD.MOV R9, RZ, RZ, -R9 ;  /* 0x000000ffff097224 */ /* 0x000fe200078e0a09 */
[----:B------:R-:W-:-:S02]  /*06c0*/  FSETP.NEU.FTZ.AND P0, PT, R3, R6, PT ;  /* 0x000000060300720b */ /* 0x000fc40003f1d000 */
[----:B------:R-:W-:Y:S02]  /*06d0*/  SHF.L.U32 R8, R7, R8, RZ ;  /* 0x0000000807087219 */ /* 0x000fe400000006ff */
[----:B------:R-:W-:Y:S02]  /*06e0*/  SEL R6, R9, RZ, P2 ;  /* 0x000000ff09067207 */ /* 0x000fe40001000000 */
[----:B------:R-:W-:Y:S02]  /*06f0*/  ISETP.NE.AND P1, PT, R8, RZ, P1 ;  /* 0x000000ff0800720c */ /* 0x000fe40000f25270 */
[----:B------:R-:W-:Y:S02]  /*0700*/  SHF.R.U32.HI R6, RZ, R6, R7 ;  /* 0x00000006ff067219 */ /* 0x000fe40000011607 */
[----:B------:R-:W-:Y:S02]  /*0710*/  PLOP3.LUT P0, PT, P0, P1, PT, 0xf8, 0x8f ;  /* 0x00000000008f781c */ /* 0x000fe40000703f70 */
[----:B------:R-:W-:-:S02]  /*0720*/  SHF.R.U32.HI R8, RZ, 0x1, R6 ;  /* 0x00000001ff087819 */ /* 0x000fc40000011606 */
[----:B------:R-:W-:-:S04]  /*0730*/  SEL R3, RZ, 0x1, !P0 ;  /* 0x00000001ff037807 */ /* 0x000fc80004000000 */
[----:B------:R-:W-:-:S04]  /*0740*/  LOP3.LUT R3, R3, 0x1, R8, 0xf8, !PT ;  /* 0x0000000103037812 */ /* 0x000fc800078ef808 */
[----:B------:R-:W-:-:S05]  /*0750*/  LOP3.LUT R3, R3, R6, RZ, 0xc0, !PT ;  /* 0x0000000603037212 */ /* 0x000fca00078ec0ff */
[----:B------:R-:W-:-:S05]  /*0760*/  IMAD.IADD R3, R8, 0x1, R3 ;  /* 0x0000000108037824 */ /* 0x000fca00078e0203 */
[----:B------:R-:W-:Y:S01]  /*0770*/  LOP3.LUT R0, R3, R0, RZ, 0xfc, !PT ;  /* 0x0000000003007212 */ /* 0x000fe200078efcff */
[----:B------:R-:W-:Y:S06]  /*0780*/  BRA `(.L_x_17) ;  /* 0x0000000000107947 */ /* 0x000fec0003800000 */
.L_x_16:
[----:B------:R-:W-:-:S04]  /*0790*/  LOP3.LUT R0, R0, 0x80000000, RZ, 0xc0, !PT ;  /* 0x8000000000007812 */ /* 0x000fc800078ec0ff */
[----:B------:R-:W-:Y:S01]  /*07a0*/  LOP3.LUT R0, R0, 0x7f800000, RZ, 0xfc, !PT ;  /* 0x7f80000000007812 */ /* 0x000fe200078efcff */
[----:B------:R-:W-:Y:S06]  /*07b0*/  BRA `(.L_x_17) ;  /* 0x0000000000047947 */ /* 0x000fec0003800000 */
.L_x_15:
[----:B------:R-:W-:-:S07]  /*07c0*/  IMAD R0, R7, 0x800000, R0 ;  /* 0x0080000007007824 */ /* 0x000fce00078e0200 */
.L_x_17:
[----:B------:R-:W-:Y:S05]  /*07d0*/  BSYNC.RECONVERGENT B2 ;  /* 0x0000000000027941 */ /* 0x000fea0003800200 */
.L_x_14:
[----:B------:R-:W-:Y:S05]  /*07e0*/  BRA `(.L_x_18) ;  /* 0x0000000000207947 */ /* 0x000fea0003800000 */
.L_x_13:
[----:B------:R-:W-:-:S04]  /*07f0*/  LOP3.LUT R0, R9, 0x80000000, R8, 0x48, !PT ;  /* 0x8000000009007812 */ /* 0x000fc800078e4808 */
[----:B------:R-:W-:Y:S01]  /*0800*/  LOP3.LUT R0, R0, 0x7f800000, RZ, 0xfc, !PT ;  /* 0x7f80000000007812 */ /* 0x000fe200078efcff */
[----:B------:R-:W-:Y:S06]  /*0810*/  BRA `(.L_x_18) ;  /* 0x0000000000147947 */ /* 0x000fec0003800000 */
.L_x_12:
[----:B------:R-:W-:Y:S01]  /*0820*/  LOP3.LUT R0, R9, 0x80000000, R8, 0x48, !PT ;  /* 0x8000000009007812 */ /* 0x000fe200078e4808 */
[----:B------:R-:W-:Y:S06]  /*0830*/  BRA `(.L_x_18) ;  /* 0x00000000000c7947 */ /* 0x000fec0003800000 */
.L_x_11:
[----:B------:R-:W0:Y:S01]  /*0840*/  MUFU.RSQ R0, -QNAN ;  /* 0xffc0000000007908 */ /* 0x000e220000001400 */
[----:B------:R-:W-:Y:S05]  /*0850*/  BRA `(.L_x_18) ;  /* 0x0000000000047947 */ /* 0x000fea0003800000 */
.L_x_10:
[----:B------:R-:W-:-:S07]  /*0860*/  FADD.FTZ R0, R0, R3 ;  /* 0x0000000300007221 */ /* 0x000fce0000010000 */
.L_x_18:
[----:B------:R-:W-:Y:S05]  /*0870*/  BSYNC.RECONVERGENT B1 ;  /* 0x0000000000017941 */ /* 0x000fea0003800200 */
.L_x_8:
[----:B------:R-:W-:-:S04]  /*0880*/  IMAD.MOV.U32 R3, RZ, RZ, 0x0 ;  /* 0x00000000ff037424 */ /* 0x000fc800078e00ff */
[----:B0-----:R-:W-:Y:S05]  /*0890*/  RET.REL.NODEC R2 `(_Z22normalizeChannelKernelIfEvPT_mS0_S0_) ;  /* 0xfffffff402d87950 */ /* 0x001fea0003c3ffff */
.L_x_19:
        /* <DEDUP_REMOVED lines=14> */
.L_x_35:


//--------------------- .text._Z15nhwc2nchwKernelPKhPfiiii --------------------------
	.section	.text._Z15nhwc2nchwKernelPKhPfiiii,"ax",@progbits
	.align	128
        .global         _Z15nhwc2nchwKernelPKhPfiiii
        .type           _Z15nhwc2nchwKernelPKhPfiiii,@function
        .size           _Z15nhwc2nchwKernelPKhPfiiii,(.L_x_36 - _Z15nhwc2nchwKernelPKhPfiiii)
        .other          _Z15nhwc2nchwKernelPKhPfiiii,@"STO_CUDA_ENTRY STV_DEFAULT"
_Z15nhwc2nchwKernelPKhPfiiii:
.text._Z15nhwc2nchwKernelPKhPfiiii:
[----:B------:R-:W-:Y:S08]  /*0000*/  LDC R1, c[0x0][0x37c] ;  /* 0x0000df00ff017b82 */ /* 0x000ff00000000800 */
[----:B------:R-:W0:Y:S01]  /*0010*/  LDC R6, c[0x0][0x398] ;  /* 0x0000e600ff067b82 */ /* 0x000e220000000800 */
[----:B------:R-:W1:Y:S01]  /*0020*/  S2R R3, SR_TID.X ;  /* 0x0000000000037919 */ /* 0x000e620000002100 */
[----:B------:R-:W2:Y:S01]  /*0030*/  LDCU.64 UR8, c[0x0][0x380] ;  /* 0x00007000ff0877ac */ /* 0x000ea20008000a00 */
[----:B------:R-:W3:Y:S05]  /*0040*/  LDCU.64 UR6, c[0x0][0x358] ;  /* 0x00006b00ff0677ac */ /* 0x000eea0008000a00 */
[----:B------:R-:W1:Y:S08]  /*0050*/  S2UR UR4, SR_CTAID.X ;  /* 0x00000000000479c3 */ /* 0x000e700000002500 */
[----:B------:R-:W1:Y:S01]  /*0060*/  LDC R2, c[0x0][0x360] ;  /* 0x0000d800ff027b82 */ /* 0x000e620000000800 */
[----:B0-----:R-:W-:-:S04]  /*0070*/  IABS R7, R6 ;  /* 0x0000000600077213 */ /* 0x001fc80000000000 */
[----:B------:R-:W0:Y:S01]  /*0080*/  I2F.RP R0, R7 ;  /* 0x0000000700007306 */ /* 0x000e220000209400 */
[----:B-1----:R-:W-:Y:S01]  /*0090*/  IMAD R3, R2, UR4, R3 ;  /* 0x0000000402037c24 */ /* 0x002fe2000f8e0203 */
[----:B------:R-:W1:Y:S06]  /*00a0*/  LDCU UR4, c[0x0][0x39c] ;  /* 0x00007380ff0477ac */ /* 0x000e6c0008000800 */
[----:B0-----:R-:W0:Y:S02]  /*00b0*/  MUFU.RCP R0, R0 ;  /* 0x0000000000007308 */ /* 0x001e240000001000 */
[----:B0-----:R-:W-:Y:S01]  /*00c0*/  VIADD R4, R0, 0xffffffe ;  /* 0x0ffffffe00047836 */ /* 0x001fe20000000000 */
[----:B------:R-:W-:-:S05]  /*00d0*/  IABS R0, R3 ;  /* 0x0000000300007213 */ /* 0x000fca0000000000 */
[----:B------:R0:W4:Y:S02]  /*00e0*/  F2I.FTZ.U32.TRUNC.NTZ R5, R4 ;  /* 0x0000000400057305 */ /* 0x000124000021f000 */
[----:B0-----:R-:W-:Y:S02]  /*00f0*/  IMAD.MOV.U32 R4, RZ, RZ, RZ ;  /* 0x000000ffff047224 */ /* 0x001fe400078e00ff */
[----:B----4-:R-:W-:-:S04]  /*0100*/  IMAD.MOV R8, RZ, RZ, -R5 ;  /* 0x000000ffff087224 */ /* 0x010fc800078e0a05 */
[----:B------:R-:W-:Y:S02]  /*0110*/  IMAD R9, R8, R7, RZ ;  /* 0x0000000708097224 */ /* 0x000fe400078e02ff */
[----:B------:R-:W0:Y:S02]  /*0120*/  LDC R8, c[0x0][0x394] ;  /* 0x0000e500ff087b82 */ /* 0x000e240000000800 */
[----:B------:R-:W-:-:S06]  /*0130*/  IMAD.HI.U32 R5, R5, R9, R4 ;  /* 0x0000000905057227 */ /* 0x000fcc00078e0004 */
[----:B------:R-:W-:-:S04]  /*0140*/  IMAD.HI.U32 R5, R5, R0, RZ ;  /* 0x0000000005057227 */ /* 0x000fc800078e00ff */
[----:B------:R-:W-:-:S04]  /*0150*/  IMAD.MOV R2, RZ, RZ, -R5 ;  /* 0x000000ffff027224 */ /* 0x000fc800078e0a05 */
[----:B------:R-:W-:-:S05]  /*0160*/  IMAD R2, R7, R2, R0 ;  /* 0x0000000207027224 */ /* 0x000fca00078e0200 */
[----:B------:R-:W-:-:S13]  /*0170*/  ISETP.GT.U32.AND P2, PT, R7, R2, PT ;  /* 0x000000020700720c */ /* 0x000fda0003f44070 */
[----:B------:R-:W-:Y:S01]  /*0180*/  @!P2 IMAD.IADD R2, R2, 0x1, -R7 ;  /* 0x000000010202a824 */ /* 0x000fe200078e0a07 */
[----:B------:R-:W-:Y:S02]  /*0190*/  @!P2 IADD3 R5, PT, PT, R5, 0x1, RZ ;  /* 0x000000010505a810 */ /* 0x000fe40007ffe0ff */
[----:B------:R-:W-:Y:S02]  /*01a0*/  ISETP.NE.AND P2, PT, R6, RZ, PT ;  /* 0x000000ff0600720c */ /* 0x000fe40003f45270 */
[----:B------:R-:W-:Y:S02]  /*01b0*/  ISETP.GE.U32.AND P0, PT, R2, R7, PT ;  /* 0x000000070200720c */ /* 0x000fe40003f06070 */
[----:B------:R-:W-:-:S04]  /*01c0*/  LOP3.LUT R2, R3, R6, RZ, 0x3c, !PT ;  /* 0x0000000603027212 */ /* 0x000fc800078e3cff */
[----:B------:R-:W-:-:S07]  /*01d0*/  ISETP.GE.AND P1, PT, R2, RZ, PT ;  /* 0x000000ff0200720c */ /* 0x000fce0003f26270 */
[----:B------:R-:W-:-:S06]  /*01e0*/  @P0 VIADD R5, R5, 0x1 ;  /* 0x0000000105050836 */ /* 0x000fcc0000000000 */
[----:B------:R-:W-:Y:S01]  /*01f0*/  @!P1 IMAD.MOV R5, RZ, RZ, -R5 ;  /* 0x000000ffff059224 */ /* 0x000fe200078e0a05 */
[----:B------:R-:W-:-:S05]  /*0200*/  @!P2 LOP3.LUT R5, RZ, R6, RZ, 0x33, !PT ;  /* 0x00000006ff05a212 */ /* 0x000fca00078e33ff */
[----:B------:R-:W-:-:S04]  /*0210*/  IMAD.MOV R2, RZ, RZ, -R5 ;  /* 0x000000ffff027224 */ /* 0x000fc800078e0a05 */
[----:B------:R-:W-:-:S04]  /*0220*/  IMAD R2, R6, R2, R3 ;  /* 0x0000000206027224 */ /* 0x000fc800078e0203 */
[----:B-1----:R-:W-:-:S05]  /*0230*/  IMAD R2, R5, UR4, R2 ;  /* 0x0000000405027c24 */ /* 0x002fca000f8e0202 */
[----:B--2---:R-:W-:-:S04]  /*0240*/  IADD3 R4, P0, PT, R2, UR8, RZ ;  /* 0x0000000802047c10 */ /* 0x004fc8000ff1e0ff */
[----:B------:R-:W-:-:S05]  /*0250*/  LEA.HI.X.SX32 R5, R2, UR9, 0x1, P0 ;  /* 0x0000000902057c11 */ /* 0x000fca00080f0eff */
[----:B---3--:R1:W2:Y:S01]  /*0260*/  LDG.E.U8.CONSTANT R4, desc[UR6][R4.64] ;  /* 0x0000000604047981 */ /* 0x0082a2000c1e9100 */
[----:B0-----:R-:W-:Y:S01]  /*0270*/  IABS R9, R8 ;  /* 0x0000000800097213 */ /* 0x001fe20000000000 */
[----:B------:R-:W-:Y:S03]  /*0280*/  BSSY.RECONVERGENT B1, `(.L_x_20) ;  /* 0x0000024000017945 */ /* 0x000fe60003800200 */
[----:B------:R-:W0:Y:S08]  /*0290*/  I2F.RP R2, R9 ;  /* 0x0000000900027306 */ /* 0x000e300000209400 */
[----:B0-----:R-:W0:Y:S02]  /*02a0*/  MUFU.RCP R2, R2 ;  /* 0x0000000200027308 */ /* 0x001e240000001000 */
[----:B0-----:R-:W-:-:S06]  /*02b0*/  VIADD R6, R2, 0xffffffe ;  /* 0x0ffffffe02067836 */ /* 0x001fcc0000000000 */
[----:B------:R0:W3:Y:S02]  /*02c0*/  F2I.FTZ.U32.TRUNC.NTZ R7, R6 ;  /* 0x0000000600077305 */ /* 0x0000e4000021f000 */
[----:B0-----:R-:W-:Y:S01]  /*02d0*/  IMAD.MOV.U32 R6, RZ, RZ, RZ ;  /* 0x000000ffff067224 */ /* 0x001fe200078e00ff */
[----:B---3--:R-:W-:-:S05]  /*02e0*/  IADD3 R10, PT, PT, RZ, -R7, RZ ;  /* 0x80000007ff0a7210 */ /* 0x008fca0007ffe0ff */
[----:B------:R-:W-:-:S04]  /*02f0*/  IMAD R11, R10, R9, RZ ;  /* 0x000000090a0b7224 */ /* 0x000fc800078e02ff */
[----:B------:R-:W-:-:S04]  /*0300*/  IMAD.HI.U32 R7, R7, R11, R6 ;  /* 0x0000000b07077227 */ /* 0x000fc800078e0006 */
[----:B------:R-:W-:Y:S02]  /*0310*/  HFMA2 R6, -RZ, RZ, 0.9375, -7.688999176025390625e-06 ;  /* 0x3b808081ff067431 */ /* 0x000fe400000001ff */
[----:B------:R-:W-:-:S04]  /*0320*/  IMAD.HI.U32 R2, R7, R0, RZ ;  /* 0x0000000007027227 */ /* 0x000fc800078e00ff */
[----:B-1----:R-:W-:-:S04]  /*0330*/  IMAD.MOV R5, RZ, RZ, -R2 ;  /* 0x000000ffff057224 */ /* 0x002fc800078e0a02 */
[----:B------:R-:W-:Y:S02]  /*0340*/  IMAD R0, R9, R5, R0 ;  /* 0x0000000509007224 */ /* 0x000fe400078e0200 */
[----:B------:R-:W-:-:S03]  /*0350*/  IMAD.MOV.U32 R5, RZ, RZ, 0x437f0000 ;  /* 0x437f0000ff057424 */ /* 0x000fc600078e00ff */
[----:B------:R-:W-:Y:S01]  /*0360*/  ISETP.GT.U32.AND P2, PT, R9, R0, PT ;  /* 0x000000000900720c */ /* 0x000fe20003f44070 */
[----:B------:R-:W-:-:S04]  /*0370*/  FFMA R5, R6, -R5, 1 ;  /* 0x3f80000006057423 */ /* 0x000fc80000000805 */
[----:B------:R-:W-:-:S08]  /*0380*/  FFMA R5, R5, R6, 0.0039215688593685626984 ;  /* 0x3b80808105057423 */ /* 0x000fd00000000006 */
[----:B------:R-:W-:Y:S02]  /*0390*/  @!P2 IMAD.IADD R0, R0, 0x1, -R9 ;  /* 0x000000010000a824 */ /* 0x000fe400078e0a09 */
[----:B------:R-:W-:Y:S01]  /*03a0*/  @!P2 VIADD R2, R2, 0x1 ;  /* 0x000000010202a836 */ /* 0x000fe20000000000 */
        /* <DEDUP_REMOVED lines=8> */
[----:B------:R-:W-:Y:S01]  /*0430*/  IMAD R3, R8, R7, R3 ;  /* 0x0000000708037224 */ /* 0x000fe200078e0203 */
[----:B--2---:R-:W-:-:S04]  /*0440*/  I2FP.F32.U32 R0, R4 ;  /* 0x0000000400007245 */ /* 0x004fc80000201000 */
[----:B------:R-:W0:Y:S01]  /*0450*/  FCHK P0, R0, 255 ;  /* 0x437f000000007902 */ /* 0x000e220000000000 */
[----:B------:R-:W-:-:S04]  /*0460*/  FFMA R4, R0, R5, RZ ;  /* 0x0000000500047223 */ /* 0x000fc800000000ff */
[----:B------:R-:W-:-:S04]  /*0470*/  FFMA R6, R4, -255, R0 ;  /* 0xc37f000004067823 */ /* 0x000fc80000000000 */
[----:B------:R-:W-:Y:S01]  /*0480*/  FFMA R7, R5, R6, R4 ;  /* 0x0000000605077223 */ /* 0x000fe20000000004 */
[----:B0-----:R-:W-:Y:S06]  /*0490*/  @!P0 BRA `(.L_x_21) ;  /* 0x0000000000088947 */ /* 0x001fec0003800000 */
[----:B------:R-:W-:-:S07]  /*04a0*/  MOV R4, 0x4c0 ;  /* 0x000004c000047802 */ /* 0x000fce0000000f00 */
[----:B------:R-:W-:Y:S05]  /*04b0*/  CALL.REL.NOINC `($__internal_1_$__cuda_sm3x_div_rn_noftz_f32_slowpath) ;  /* 0x00000000001c7944 */ /* 0x000fea0003c00000 */
.L_x_21:
[----:B------:R-:W-:Y:S05]  /*04c0*/  BSYNC.RECONVERGENT B1 ;  /* 0x0000000000017941 */ /* 0x000fea0003800200 */
.L_x_20:
[----:B------:R-:W0:Y:S01]  /*04d0*/  LDC.64 R4, c[0x0][0x388] ;  /* 0x0000e200ff047b82 */ /* 0x000e220000000a00 */
[----:B------:R-:W1:Y:S02]  /*04e0*/  LDCU UR4, c[0x0][0x390] ;  /* 0x00007200ff0477ac */ /* 0x000e640008000800 */
[----:B-1----:R-:W-:-:S04]  /*04f0*/  IMAD R3, R3, UR4, R2 ;  /* 0x0000000403037c24 */ /* 0x002fc8000f8e0202 */
[----:B0-----:R-:W-:-:S05]  /*0500*/  IMAD.WIDE R2, R3, 0x4, R4 ;  /* 0x0000000403027825 */ /* 0x001fca00078e0204 */
[----:B------:R-:W-:Y:S01]  /*0510*/  STG.E desc[UR6][R2.64], R7 ;  /* 0x0000000702007986 */ /* 0x000fe2000c101906 */
[----:B------:R-:W-:Y:S05]  /*0520*/  EXIT ;  /* 0x000000000000794d */ /* 0x000fea0003800000 */
        .weak           $__internal_1_$__cuda_sm3x_div_rn_noftz_f32_slowpath
        .type           $__internal_1_$__cuda_sm3x_div_rn_noftz_f32_slowpath,@function
        .size           $__internal_1_$__cuda_sm3x_div_rn_noftz_f32_slowpath,(.L_x_36 - $__internal_1_$__cuda_sm3x_div_rn_noftz_f32_slowpath)
$__internal_1_$__cuda_sm3x_div_rn_noftz_f32_slowpath:
[--C-:B------:R-:W-:Y:S01]  /*0530*/  SHF.R.U32.HI R5, RZ, 0x17, R0.reuse ;  /* 0x00000017ff057819 */ /* 0x100fe20000011600 */
[----:B------:R-:W-:Y:S04]  /*0540*/  BSSY.RECONVERGENT B0, `(.L_x_22) ;  /* 0x000005c000007945 */ /* 0x000fe80003800200 */
[----:B------:R-:W-:Y:S01]  /*0550*/  BSSY.RELIABLE B2, `(.L_x_23) ;  /* 0x000001a000027945 */ /* 0x000fe20003800100 */
[----:B------:R-:W-:Y:S01]  /*0560*/  LOP3.LUT R7, R5, 0xff, RZ, 0xc0, !PT ;  /* 0x000000ff05077812 */ /* 0x000fe200078ec0ff */
[----:B------:R-:W-:-:S03]  /*0570*/  IMAD.MOV.U32 R5, RZ, RZ, R0 ;  /* 0x000000ffff057224 */ /* 0x000fc600078e0000 */
[----:B------:R-:W-:-:S04]  /*0580*/  IADD3 R8, PT, PT, R7, -0x1, RZ ;  /* 0xffffffff07087810 */ /* 0x000fc80007ffe0ff */
[----:B------:R-:W-:-:S13]  /*0590*/  ISETP.GT.U32.OR P0, PT, R8, 0xfd, !PT ;  /* 0x000000fd0800780c */ /* 0x000fda0007f04470 */
[----:B------:R-:W-:Y:S01]  /*05a0*/  @!P0 IMAD.MOV.U32 R6, RZ, RZ, RZ ;  /* 0x000000ffff068224 */ /* 0x000fe200078e00ff */
[----:B------:R-:W-:Y:S06]  /*05b0*/  @!P0 BRA `(.L_x_24) ;  /* 0x00000000004c8947 */ /* 0x000fec0003800000 */
[----:B------:R-:W-:-:S13]  /*05c0*/  FSETP.GTU.FTZ.AND P0, PT, |R0|, +INF , PT ;  /* 0x7f8000000000780b */ /* 0x000fda0003f1c200 */
[----:B------:R-:W-:Y:S05]  /*05d0*/  @P0 BREAK.RELIABLE B2 ;  /* 0x0000000000020942 */ /* 0x000fea0003800100 */
[----:B------:R-:W-:Y:S05]  /*05e0*/  @P0 BRA `(.L_x_25) ;  /* 0x0000000400400947 */ /* 0x000fea0003800000 */
[----:B------:R-:W-:-:S05]  /*05f0*/  IMAD.MOV.U32 R6, RZ, RZ, 0x437f0000 ;  /* 0x437f0000ff067424 */ /* 0x000fca00078e00ff */
[----:B------:R-:W-:-:S13]  /*0600*/  LOP3.LUT P0, RZ, R6, 0x7fffffff, R5, 0xc8, !PT ;  /* 0x7fffffff06ff7812 */ /* 0x000fda000780c805 */
[----:B------:R-:W-:Y:S05]  /*0610*/  @!P0 BREAK.RELIABLE B2 ;  /* 0x0000000000028942 */ /* 0x000fea0003800100 */
[----:B------:R-:W-:Y:S05]  /*0620*/  @!P0 BRA `(.L_x_26) ;  /* 0x0000000400288947 */ /* 0x000fea0003800000 */
[----:B------:R-:W-:-:S13]  /*0630*/  LOP3.LUT P0, RZ, R5, 0x7fffffff, RZ, 0xc0, !PT ;  /* 0x7fffffff05ff7812 */ /* 0x000fda000780c0ff */
[----:B------:R-:W-:Y:S05]  /*0640*/  @!P0 BREAK.RELIABLE B2 ;  /* 0x0000000000028942 */ /* 0x000fea0003800100 */
[----:B------:R-:W-:Y:S05]  /*0650*/  @!P0 BRA `(.L_x_27) ;  /* 0x0000000400148947 */ /* 0x000fea0003800000 */
[----:B------:R-:W-:Y:S02]  /*0660*/  FSETP.NEU.FTZ.AND P1, PT, |R0|, +INF , PT ;  /* 0x7f8000000000780b */ /* 0x000fe40003f3d200 */
[----:B------:R-:W-:-:S04]  /*0670*/  LOP3.LUT P0, RZ, R6, 0x7fffffff, RZ, 0xc0, !PT ;  /* 0x7fffffff06ff7812 */ /* 0x000fc8000780c0ff */
[----:B------:R-:W-:-:S13]  /*0680*/  PLOP3.LUT P0, PT, P1, P0, PT, 0x2f, 0xf2 ;  /* 0x0000000000f2781c */ /* 0x000fda0000f00577 */
[----:B------:R-:W-:Y:S05]  /*0690*/  @P0 BREAK.RELIABLE B2 ;  /* 0x0000000000020942 */ /* 0x000fea0003800100 */
[----:B------:R-:W-:Y:S05]  /*06a0*/  @P0 BRA `(.L_x_28) ;  /* 0x0000000000f40947 */ /* 0x000fea0003800000 */
[----:B------:R-:W-:-:S13]  /*06b0*/  ISETP.GE.AND P0, PT, R8, RZ, PT ;  /* 0x000000ff0800720c */ /* 0x000fda0003f06270 */
[----:B------:R-:W-:Y:S01]  /*06c0*/  @P0 MOV R6, RZ ;  /* 0x000000ff00060202 */ /* 0x000fe20000000f00 */
[----:B------:R-:W-:Y:S01]  /*06d0*/  @!P0 FFMA R5, R0, 1.84467440737095516160e+19, RZ ;  /* 0x5f80000000058823 */ /* 0x000fe200000000ff */
[----:B------:R-:W-:-:S07]  /*06e0*/  @!P0 IMAD.MOV.U32 R6, RZ, RZ, -0x40 ;  /* 0xffffffc0ff068424 */ /* 0x000fce00078e00ff */
.L_x_24:
[----:B------:R-:W-:Y:S05]  /*06f0*/  BSYNC.RELIABLE B2 ;  /* 0x0000000000027941 */ /* 0x000fea0003800100 */
.L_x_23:
[----:B------:R-:W-:Y:S01]  /*0700*/  UMOV UR4, 0x437f0000 ;  /* 0x437f000000047882 */ /* 0x000fe20000000000 */
[----:B------:R-:W-:Y:S01]  /*0710*/  VIADD R7, R7, 0xffffff81 ;  /* 0xffffff8107077836 */ /* 0x000fe20000000000 */
[----:B------:R-:W-:Y:S01]  /*0720*/  UIADD3 UR4, UPT, UPT, UR4, -0x3800000, URZ ;  /* 0xfc80000004047890 */ /* 0x000fe2000fffe0ff */
[----:B------:R-:W-:Y:S02]  /*0730*/  BSSY.RECONVERGENT B2, `(.L_x_29) ;  /* 0x0000033000027945 */ /* 0x000fe40003800200 */
[----:B------:R-:W-:Y:S01]  /*0740*/  IMAD R0, R7, -0x800000, R5 ;  /* 0xff80000007007824 */ /* 0x000fe200078e0205 */
[----:B------:R-:W-:Y:S02]  /*0750*/  IADD3 R6, PT, PT, R6, -0x7, R7 ;  /* 0xfffffff906067810 */ /* 0x000fe40007ffe007 */
[----:B------:R-:W-:-:S03]  /*0760*/  FADD.FTZ R9, -RZ, -UR4 ;  /* 0x80000004ff097e21 */ /* 0x000fc60008010100 */
[----:B------:R-:W0:Y:S02]  /*0770*/  MUFU.RCP R8, UR4 ;  /* 0x0000000400087d08 */ /* 0x000e240008001000 */
        /* <DEDUP_REMOVED lines=9> */
[----:B------:R-:W-:-:S05]  /*0810*/  IMAD.IADD R10, R0, 0x1, R6 ;  /* 0x00000001000a7824 */ /* 0x000fca00078e0206 */
[----:B------:R-:W-:-:S04]  /*0820*/  IADD3 R0, PT, PT, R10, -0x1, RZ ;  /* 0xffffffff0a007810 */ /* 0x000fc80007ffe0ff */
        /* <DEDUP_REMOVED lines=10> */
[C---:B------:R-:W-:Y:S01]  /*08d0*/  VIADD R7, R10.reuse, 0x20 ;  /* 0x000000200a077836 */ /* 0x040fe20000000000 */
[C---:B------:R-:W-:Y:S02]  /*08e0*/  ISETP.NE.AND P2, PT, R10.reuse, RZ, PT ;  /* 0x000000ff0a00720c */ /* 0x040fe40003f45270 */
[----:B------:R-:W-:Y:S02]  /*08f0*/  ISETP.NE.AND P1, PT, R10, RZ, PT ;  /* 0x000000ff0a00720c */ /* 0x000fe40003f25270 */
[----:B------:R-:W-:Y:S01]  /*0900*/  LOP3.LUT R6, R0, 0x7fffff, RZ, 0xc0, !PT ;  /* 0x007fffff00067812 */ /* 0x000fe200078ec0ff */
[CCC-:B------:R-:W-:Y:S01]  /*0910*/  FFMA.RP R0, R11.reuse, R9.reuse, R8.reuse ;  /* 0x000000090b007223 */ /* 0x1c0fe20000008008 */
[----:B------:R-:W-:Y:S01]  /*0920*/  FFMA.RM R11, R11, R9, R8 ;  /* 0x000000090b0b7223 */ /* 0x000fe20000004008 */
[----:B------:R-:W-:Y:S01]  /*0930*/  IMAD.MOV R9, RZ, RZ, -R10 ;  /* 0x000000ffff097224 */ /* 0x000fe200078e0a0a */
[----:B------:R-:W-:-:S03]  /*0940*/  LOP3.LUT R6, R6, 0x800000, RZ, 0xfc, !PT ;  /* 0x0080000006067812 */ /* 0x000fc600078efcff */
[----:B------:R-:W-:Y:S02]  /*0950*/  FSETP.NEU.FTZ.AND P0, PT, R0, R11, PT ;  /* 0x0000000b0000720b */ /* 0x000fe40003f1d000 */
[----:B------:R-:W-:Y:S02]  /*0960*/  SHF.L.U32 R7, R6, R7, RZ ;  /* 0x0000000706077219 */ /* 0x000fe400000006ff */
[----:B------:R-:W-:Y:S02]  /*0970*/  SEL R9, R9, RZ, P2 ;  /* 0x000000ff09097207 */ /* 0x000fe40001000000 */
[----:B------:R-:W-:Y:S02]  /*0980*/  ISETP.NE.AND P1, PT, R7, RZ, P1 ;  /* 0x000000ff0700720c */ /* 0x000fe40000f25270 */
[----:B------:R-:W-:Y:S02]  /*0990*/  SHF.R.U32.HI R9, RZ, R9, R6 ;  /* 0x00000009ff097219 */ /* 0x000fe40000011606 */
[----:B------:R-:W-:-:S02]  /*09a0*/  PLOP3.LUT P0, PT, P0, P1, PT, 0xf8, 0x8f ;  /* 0x00000000008f781c */ /* 0x000fc40000703f70 */
[----:B------:R-:W-:Y:S02]  /*09b0*/  SHF.R.U32.HI R7, RZ, 0x1, R9 ;  /* 0x00000001ff077819 */ /* 0x000fe40000011609 */
[----:B------:R-:W-:-:S04]  /*09c0*/  SEL R0, RZ, 0x1, !P0 ;  /* 0x00000001ff007807 */ /* 0x000fc80004000000 */
[----:B------:R-:W-:-:S04]  /*09d0*/  LOP3.LUT R0, R0, 0x1, R7, 0xf8, !PT ;  /* 0x0000000100007812 */ /* 0x000fc800078ef807 */
[----:B------:R-:W-:-:S05]  /*09e0*/  LOP3.LUT R0, R0, R9, RZ, 0xc0, !PT ;  /* 0x0000000900007212 */ /* 0x000fca00078ec0ff */
[----:B------:R-:W-:-:S05]  /*09f0*/  IMAD.IADD R0, R7, 0x1, R0 ;  /* 0x0000000107007824 */ /* 0x000fca00078e0200 */
[----:B------:R-:W-:Y:S01]  /*0a00*/  LOP3.LUT R5, R0, R5, RZ, 0xfc, !PT ;  /* 0x0000000500057212 */ /* 0x000fe200078efcff */
[----:B------:R-:W-:Y:S06]  /*0a10*/  BRA `(.L_x_32) ;  /* 0x0000000000107947 */ /* 0x000fec0003800000 */
.L_x_31:
[----:B------:R-:W-:-:S04]  /*0a20*/  LOP3.LUT R5, R5, 0x80000000, RZ, 0xc0, !PT ;  /* 0x8000000005057812 */ /* 0x000fc800078ec0ff */
[----:B------:R-:W-:Y:S01]  /*0a30*/  LOP3.LUT R5, R5, 0x7f800000, RZ, 0xfc, !PT ;  /* 0x7f80000005057812 */ /* 0x000fe200078efcff */
[----:B------:R-:W-:Y:S06]  /*0a40*/  BRA `(.L_x_32) ;  /* 0x0000000000047947 */ /* 0x000fec0003800000 */
.L_x_30:
[----:B------:R-:W-:-:S07]  /*0a50*/  LEA R5, R6, R5, 0x17 ;  /* 0x0000000506057211 */ /* 0x000fce00078eb8ff */
.L_x_32:
[----:B------:R-:W-:Y:S05]  /*0a60*/  BSYNC.RECONVERGENT B2 ;  /* 0x0000000000027941 */ /* 0x000fea0003800200 */
.L_x_29:
[----:B------:R-:W-:Y:S05]  /*0a70*/  BRA `(.L_x_33) ;  /* 0x0000000000207947 */ /* 0x000fea0003800000 */
.L_x_28:
[----:B------:R-:W-:-:S04]  /*0a80*/  LOP3.LUT R5, R6, 0x80000000, R5, 0x48, !PT ;  /* 0x8000000006057812 */ /* 0x000fc800078e4805 */
[----:B------:R-:W-:Y:S01]  /*0a90*/  LOP3.LUT R5, R5, 0x7f800000, RZ, 0xfc, !PT ;  /* 0x7f80000005057812 */ /* 0x000fe200078efcff */
[----:B------:R-:W-:Y:S06]  /*0aa0*/  BRA `(.L_x_33) ;  /* 0x0000000000147947 */ /* 0x000fec0003800000 */
.L_x_27:
[----:B------:R-:W-:Y:S01]  /*0ab0*/  LOP3.LUT R5, R6, 0x80000000, R5, 0x48, !PT ;  /* 0x8000000006057812 */ /* 0x000fe200078e4805 */
[----:B------:R-:W-:Y:S06]  /*0ac0*/  BRA `(.L_x_33) ;  /* 0x00000000000c7947 */ /* 0x000fec0003800000 */
.L_x_26:
[----:B------:R-:W0:Y:S01]  /*0ad0*/  MUFU.RSQ R5, -QNAN ;  /* 0xffc0000000057908 */ /* 0x000e220000001400 */
[----:B------:R-:W-:Y:S05]  /*0ae0*/  BRA `(.L_x_33) ;  /* 0x0000000000047947 */ /* 0x000fea0003800000 */
.L_x_25:
[----:B------:R-:W-:-:S07]  /*0af0*/  FADD.FTZ R5, R0, 255 ;  /* 0x437f000000057421 */ /* 0x000fce0000010000 */
.L_x_33:
[----:B------:R-:W-:Y:S05]  /*0b00*/  BSYNC.RECONVERGENT B0 ;  /* 0x0000000000007941 */ /* 0x000fea0003800200 */
.L_x_22:
[----:B0-----:R-:W-:Y:S02]  /*0b10*/  IMAD.MOV.U32 R7, RZ, RZ, R5 ;  /* 0x000000ffff077224 */ /* 0x001fe400078e0005 */
[----:B------:R-:W-:-:S04]  /*0b20*/  IMAD.MOV.U32 R5, RZ, RZ, 0x0 ;  /* 0x00000000ff057424 */ /* 0x000fc800078e00ff */
[----:B------:R-:W-:Y:S05]  /*0b30*/  RET.REL.NODEC R4 `(_Z15nhwc2nchwKernelPKhPfiiii) ;  /* 0xfffffff404307950 */ /* 0x000fea0003c3ffff */
.L_x_34:
        /* <DEDUP_REMOVED lines=12> */
.L_x_36:


//--------------------- .nv.shared.reserved.0     --------------------------
	.section	.nv.shared.reserved.0,"aw",@nobits
	.weak		__nv_reservedSMEM_offset_0_alias
	.size		__nv_reservedSMEM_offset_0_alias, 0, 64
	.other		__nv_reservedSMEM_offset_0_alias,@"STO_CUDA_RESERVED_SHARED STV_DEFAULT"
__nv_reservedSMEM_offset_0_alias:
	.zero		0
	.zero		64


//--------------------- .nv.constant0._Z17argmax_chw_KernelIfhEvPKT_PT0_mm --------------------------
	.section	.nv.constant0._Z17argmax_chw_KernelIfhEvPKT_PT0_mm,"a",@progbits
	.sectionflags	@""
	.align	4
.nv.constant0._Z17argmax_chw_KernelIfhEvPKT_PT0_mm:
	.zero		928


//--------------------- .nv.constant0._Z22normalizeChannelKernelIfEvPT_mS0_S0_ --------------------------
	.section	.nv.constant0._Z22normalizeChannelKernelIfEvPT_mS0_S0_,"a",@progbits
	.sectionflags	@""
	.align	4
.nv.constant0._Z22normalizeChannelKernelIfEvPT_mS0_S0_:
	.zero		920


//--------------------- .nv.constant0._Z15nhwc2nchwKernelPKhPfiiii --------------------------
	.section	.nv.constant0._Z15nhwc2nchwKernelPKhPfiiii,"a",@progbits
	.sectionflags	@""
	.align	4
.nv.constant0._Z15nhwc2nchwKernelPKhPfiiii:
	.zero		928


//--------------------- SYMBOLS --------------------------

	.type		.nv.reservedSmem.offset0,@object
	.size		.nv.reservedSmem.offset0,0x4
